//
// Generated by NVIDIA NVVM Compiler
//
// Compiler Build ID: CL-36424714
// Cuda compilation tools, release 13.0, V13.0.88
// Based on NVVM 20.0.0
//

.version 9.0
.target sm_100
.address_size 64


.func  (.param .b32 func_retval0) _Z12medianNoSortPfiii(
	.param .b64 _Z12medianNoSortPfiii_param_0,
	.param .b32 _Z12medianNoSortPfiii_param_1,
	.param .b32 _Z12medianNoSortPfiii_param_2,
	.param .b32 _Z12medianNoSortPfiii_param_3
)
{
	.reg .pred 	%p<10>;
	.reg .b32 	%r<34>;
	.reg .b32 	%f<10>;
	.reg .b64 	%rd<15>;

	ld.param.u64 	%rd4, [_Z12medianNoSortPfiii_param_0];
	ld.param.u32 	%r24, [_Z12medianNoSortPfiii_param_1];
	ld.param.u32 	%r26, [_Z12medianNoSortPfiii_param_2];
	ld.param.u32 	%r19, [_Z12medianNoSortPfiii_param_3];
	cvta.to.local.u64 	%rd1, %rd4;
	add.s32 	%r20, %r19, -1;
	shr.u32 	%r21, %r20, 31;
	add.s32 	%r22, %r20, %r21;
	shr.s32 	%r1, %r22, 1;
$L__BB0_1:
	mul.wide.s32 	%rd5, %r24, 4;
	add.s64 	%rd2, %rd1, %rd5;
$L__BB0_2:
	mov.u32 	%r4, %r26;
	ld.local.f32 	%f1, [%rd2];
	setp.ge.s32 	%p1, %r24, %r4;
	mov.u32 	%r32, %r24;
	@%p1 bra 	$L__BB0_13;
	mov.u32 	%r30, %r4;
	mov.u32 	%r32, %r24;
$L__BB0_4:
	add.s32 	%r23, %r30, -1;
	min.s32 	%r7, %r32, %r23;
$L__BB0_5:
	mul.wide.s32 	%rd6, %r30, 4;
	add.s64 	%rd7, %rd1, %rd6;
	ld.local.f32 	%f9, [%rd7];
	setp.ltu.f32 	%p2, %f9, %f1;
	@%p2 bra 	$L__BB0_8;
	add.s32 	%r30, %r30, -1;
	setp.lt.s32 	%p3, %r32, %r30;
	@%p3 bra 	$L__BB0_5;
	mul.wide.s32 	%rd8, %r7, 4;
	add.s64 	%rd9, %rd1, %rd8;
	ld.local.f32 	%f9, [%rd9];
	mov.u32 	%r30, %r7;
$L__BB0_8:
	mul.wide.s32 	%rd10, %r30, 4;
	add.s64 	%rd3, %rd1, %rd10;
	mul.wide.s32 	%rd11, %r32, 4;
	add.s64 	%rd12, %rd1, %rd11;
	st.local.f32 	[%rd12], %f9;
	setp.ge.s32 	%p4, %r32, %r30;
	@%p4 bra 	$L__BB0_12;
$L__BB0_9:
	mul.wide.s32 	%rd13, %r32, 4;
	add.s64 	%rd14, %rd1, %rd13;
	ld.local.f32 	%f9, [%rd14];
	setp.gtu.f32 	%p5, %f9, %f1;
	@%p5 bra 	$L__BB0_12;
	add.s32 	%r32, %r32, 1;
	setp.ne.s32 	%p6, %r32, %r30;
	@%p6 bra 	$L__BB0_9;
	ld.local.f32 	%f9, [%rd3];
	mov.u32 	%r32, %r30;
$L__BB0_12:
	st.local.f32 	[%rd3], %f9;
	setp.lt.s32 	%p7, %r32, %r30;
	@%p7 bra 	$L__BB0_4;
$L__BB0_13:
	setp.gt.s32 	%p8, %r32, %r1;
	add.s32 	%r26, %r32, -1;
	@%p8 bra 	$L__BB0_2;
	setp.ne.s32 	%p9, %r32, %r1;
	add.s32 	%r24, %r32, 1;
	mov.u32 	%r26, %r4;
	@%p9 bra 	$L__BB0_1;
	st.param.f32 	[func_retval0], %f1;
	ret;

}
	// .globl	_Z6warmUpiiPfS_
.visible .entry _Z6warmUpiiPfS_(
	.param .u32 _Z6warmUpiiPfS__param_0,
	.param .u32 _Z6warmUpiiPfS__param_1,
	.param .u64 .ptr .align 1 _Z6warmUpiiPfS__param_2,
	.param .u64 .ptr .align 1 _Z6warmUpiiPfS__param_3
)
{
	.local .align 4 .b8 	__local_depot1[196];
	.reg .b64 	%SP;
	.reg .b64 	%SPL;
	.reg .pred 	%p<8>;
	.reg .b32 	%r<29>;
	.reg .b32 	%f<52>;
	.reg .b64 	%rd<47>;

	mov.u64 	%SPL, __local_depot1;
	cvta.local.u64 	%SP, %SPL;
	ld.param.u32 	%r4, [_Z6warmUpiiPfS__param_0];
	ld.param.u32 	%r5, [_Z6warmUpiiPfS__param_1];
	ld.param.u64 	%rd1, [_Z6warmUpiiPfS__param_2];
	ld.param.u64 	%rd2, [_Z6warmUpiiPfS__param_3];
	mov.u32 	%r7, %ntid.x;
	mov.u32 	%r8, %ctaid.x;
	mov.u32 	%r9, %tid.x;
	mad.lo.s32 	%r10, %r7, %r8, %r9;
	mov.u32 	%r11, %ntid.y;
	mov.u32 	%r12, %ctaid.y;
	mov.u32 	%r13, %tid.y;
	mad.lo.s32 	%r14, %r11, %r12, %r13;
	setp.lt.s32 	%p1, %r10, 3;
	add.s32 	%r15, %r4, -3;
	setp.ge.s32 	%p2, %r10, %r15;
	or.pred  	%p3, %p1, %p2;
	setp.lt.u32 	%p4, %r14, 3;
	or.pred  	%p5, %p4, %p3;
	add.s32 	%r16, %r5, -3;
	setp.ge.s32 	%p6, %r14, %r16;
	or.pred  	%p7, %p5, %p6;
	@%p7 bra 	$L__BB1_2;
	add.u64 	%rd3, %SP, 0;
	add.u64 	%rd4, %SPL, 0;
	cvta.to.global.u64 	%rd5, %rd1;
	cvta.to.global.u64 	%rd6, %rd2;
	add.s32 	%r17, %r14, -3;
	mul.lo.s32 	%r18, %r17, %r4;
	cvt.s64.s32 	%rd7, %r18;
	cvt.u64.u32 	%rd8, %r10;
	add.s64 	%rd9, %rd8, %rd7;
	shl.b64 	%rd10, %rd9, 2;
	add.s64 	%rd11, %rd5, %rd10;
	ld.global.f32 	%f1, [%rd11+-12];
	st.local.f32 	[%rd4], %f1;
	ld.global.f32 	%f2, [%rd11+-8];
	st.local.f32 	[%rd4+4], %f2;
	ld.global.f32 	%f3, [%rd11+-4];
	st.local.f32 	[%rd4+8], %f3;
	add.s32 	%r19, %r10, %r18;
	mul.wide.s32 	%rd12, %r19, 4;
	add.s64 	%rd13, %rd5, %rd12;
	ld.global.f32 	%f4, [%rd13];
	st.local.f32 	[%rd4+12], %f4;
	ld.global.f32 	%f5, [%rd13+4];
	st.local.f32 	[%rd4+16], %f5;
	ld.global.f32 	%f6, [%rd13+8];
	st.local.f32 	[%rd4+20], %f6;
	ld.global.f32 	%f7, [%rd13+12];
	st.local.f32 	[%rd4+24], %f7;
	add.s32 	%r20, %r18, %r4;
	cvt.s64.s32 	%rd14, %r20;
	add.s64 	%rd15, %rd8, %rd14;
	shl.b64 	%rd16, %rd15, 2;
	add.s64 	%rd17, %rd5, %rd16;
	ld.global.f32 	%f8, [%rd17+-12];
	st.local.f32 	[%rd4+28], %f8;
	ld.global.f32 	%f9, [%rd17+-8];
	st.local.f32 	[%rd4+32], %f9;
	ld.global.f32 	%f10, [%rd17+-4];
	st.local.f32 	[%rd4+36], %f10;
	mul.wide.s32 	%rd18, %r4, 4;
	add.s64 	%rd19, %rd13, %rd18;
	ld.global.f32 	%f11, [%rd19];
	st.local.f32 	[%rd4+40], %f11;
	ld.global.f32 	%f12, [%rd19+4];
	st.local.f32 	[%rd4+44], %f12;
	ld.global.f32 	%f13, [%rd19+8];
	st.local.f32 	[%rd4+48], %f13;
	ld.global.f32 	%f14, [%rd19+12];
	st.local.f32 	[%rd4+52], %f14;
	add.s32 	%r21, %r20, %r4;
	cvt.s64.s32 	%rd20, %r21;
	add.s64 	%rd21, %rd8, %rd20;
	shl.b64 	%rd22, %rd21, 2;
	add.s64 	%rd23, %rd5, %rd22;
	ld.global.f32 	%f15, [%rd23+-12];
	st.local.f32 	[%rd4+56], %f15;
	ld.global.f32 	%f16, [%rd23+-8];
	st.local.f32 	[%rd4+60], %f16;
	ld.global.f32 	%f17, [%rd23+-4];
	st.local.f32 	[%rd4+64], %f17;
	shl.b32 	%r22, %r4, 1;
	add.s32 	%r23, %r19, %r22;
	add.s64 	%rd24, %rd19, %rd18;
	ld.global.f32 	%f18, [%rd24];
	st.local.f32 	[%rd4+68], %f18;
	ld.global.f32 	%f19, [%rd24+4];
	st.local.f32 	[%rd4+72], %f19;
	ld.global.f32 	%f20, [%rd24+8];
	st.local.f32 	[%rd4+76], %f20;
	ld.global.f32 	%f21, [%rd24+12];
	st.local.f32 	[%rd4+80], %f21;
	add.s32 	%r24, %r21, %r4;
	cvt.s64.s32 	%rd25, %r24;
	add.s64 	%rd26, %rd8, %rd25;
	shl.b64 	%rd27, %rd26, 2;
	add.s64 	%rd28, %rd5, %rd27;
	ld.global.f32 	%f22, [%rd28+-12];
	st.local.f32 	[%rd4+84], %f22;
	ld.global.f32 	%f23, [%rd28+-8];
	st.local.f32 	[%rd4+88], %f23;
	ld.global.f32 	%f24, [%rd28+-4];
	st.local.f32 	[%rd4+92], %f24;
	add.s32 	%r25, %r23, %r4;
	add.s64 	%rd29, %rd24, %rd18;
	ld.global.f32 	%f25, [%rd29];
	st.local.f32 	[%rd4+96], %f25;
	ld.global.f32 	%f26, [%rd29+4];
	st.local.f32 	[%rd4+100], %f26;
	ld.global.f32 	%f27, [%rd29+8];
	st.local.f32 	[%rd4+104], %f27;
	ld.global.f32 	%f28, [%rd29+12];
	st.local.f32 	[%rd4+108], %f28;
	add.s32 	%r26, %r24, %r4;
	cvt.s64.s32 	%rd30, %r26;
	add.s64 	%rd31, %rd8, %rd30;
	shl.b64 	%rd32, %rd31, 2;
	add.s64 	%rd33, %rd5, %rd32;
	ld.global.f32 	%f29, [%rd33+-12];
	st.local.f32 	[%rd4+112], %f29;
	ld.global.f32 	%f30, [%rd33+-8];
	st.local.f32 	[%rd4+116], %f30;
	ld.global.f32 	%f31, [%rd33+-4];
	st.local.f32 	[%rd4+120], %f31;
	add.s64 	%rd34, %rd29, %rd18;
	ld.global.f32 	%f32, [%rd34];
	st.local.f32 	[%rd4+124], %f32;
	ld.global.f32 	%f33, [%rd34+4];
	st.local.f32 	[%rd4+128], %f33;
	ld.global.f32 	%f34, [%rd34+8];
	st.local.f32 	[%rd4+132], %f34;
	ld.global.f32 	%f35, [%rd34+12];
	st.local.f32 	[%rd4+136], %f35;
	add.s32 	%r27, %r26, %r4;
	cvt.s64.s32 	%rd35, %r27;
	add.s64 	%rd36, %rd8, %rd35;
	shl.b64 	%rd37, %rd36, 2;
	add.s64 	%rd38, %rd5, %rd37;
	ld.global.f32 	%f36, [%rd38+-12];
	st.local.f32 	[%rd4+140], %f36;
	ld.global.f32 	%f37, [%rd38+-8];
	st.local.f32 	[%rd4+144], %f37;
	ld.global.f32 	%f38, [%rd38+-4];
	st.local.f32 	[%rd4+148], %f38;
	add.s64 	%rd39, %rd34, %rd18;
	ld.global.f32 	%f39, [%rd39];
	st.local.f32 	[%rd4+152], %f39;
	ld.global.f32 	%f40, [%rd39+4];
	st.local.f32 	[%rd4+156], %f40;
	ld.global.f32 	%f41, [%rd39+8];
	st.local.f32 	[%rd4+160], %f41;
	ld.global.f32 	%f42, [%rd39+12];
	st.local.f32 	[%rd4+164], %f42;
	add.s32 	%r28, %r27, %r4;
	cvt.s64.s32 	%rd40, %r28;
	add.s64 	%rd41, %rd8, %rd40;
	shl.b64 	%rd42, %rd41, 2;
	add.s64 	%rd43, %rd5, %rd42;
	ld.global.f32 	%f43, [%rd43+-12];
	st.local.f32 	[%rd4+168], %f43;
	ld.global.f32 	%f44, [%rd43+-8];
	st.local.f32 	[%rd4+172], %f44;
	ld.global.f32 	%f45, [%rd43+-4];
	st.local.f32 	[%rd4+176], %f45;
	add.s64 	%rd44, %rd39, %rd18;
	ld.global.f32 	%f46, [%rd44];
	st.local.f32 	[%rd4+180], %f46;
	ld.global.f32 	%f47, [%rd44+4];
	st.local.f32 	[%rd4+184], %f47;
	ld.global.f32 	%f48, [%rd44+8];
	st.local.f32 	[%rd4+188], %f48;
	ld.global.f32 	%f49, [%rd44+12];
	st.local.f32 	[%rd4+192], %f49;
	{ // callseq 0, 0
	.param .b64 param0;
	st.param.b64 	[param0], %rd3;
	.param .b32 param1;
	st.param.b32 	[param1], 0;
	.param .b32 param2;
	st.param.b32 	[param2], 48;
	.param .b32 param3;
	st.param.b32 	[param3], 49;
	.param .b32 retval0;
	call.uni (retval0), 
	_Z12medianNoSortPfiii, 
	(
	param0, 
	param1, 
	param2, 
	param3
	);
	ld.param.f32 	%f50, [retval0];
	} // callseq 0
	mul.wide.s32 	%rd45, %r25, 4;
	add.s64 	%rd46, %rd6, %rd45;
	st.global.f32 	[%rd46], %f50;
$L__BB1_2:
	ret;

}
	// .globl	_Z19kernelFilterDiscardiiPfS_
.visible .entry _Z19kernelFilterDiscardiiPfS_(
	.param .u32 _Z19kernelFilterDiscardiiPfS__param_0,
	.param .u32 _Z19kernelFilterDiscardiiPfS__param_1,
	.param .u64 .ptr .align 1 _Z19kernelFilterDiscardiiPfS__param_2,
	.param .u64 .ptr .align 1 _Z19kernelFilterDiscardiiPfS__param_3
)
{
	.local .align 4 .b8 	__local_depot2[196];
	.reg .b64 	%SP;
	.reg .b64 	%SPL;
	.reg .pred 	%p<8>;
	.reg .b32 	%r<29>;
	.reg .b32 	%f<52>;
	.reg .b64 	%rd<47>;

	mov.u64 	%SPL, __local_depot2;
	cvta.local.u64 	%SP, %SPL;
	ld.param.u32 	%r4, [_Z19kernelFilterDiscardiiPfS__param_0];
	ld.param.u32 	%r5, [_Z19kernelFilterDiscardiiPfS__param_1];
	ld.param.u64 	%rd1, [_Z19kernelFilterDiscardiiPfS__param_2];
	ld.param.u64 	%rd2, [_Z19kernelFilterDiscardiiPfS__param_3];
	mov.u32 	%r7, %ntid.x;
	mov.u32 	%r8, %ctaid.x;
	mov.u32 	%r9, %tid.x;
	mad.lo.s32 	%r10, %r7, %r8, %r9;
	mov.u32 	%r11, %ntid.y;
	mov.u32 	%r12, %ctaid.y;
	mov.u32 	%r13, %tid.y;
	mad.lo.s32 	%r14, %r11, %r12, %r13;
	setp.lt.s32 	%p1, %r10, 3;
	add.s32 	%r15, %r4, -3;
	setp.ge.s32 	%p2, %r10, %r15;
	or.pred  	%p3, %p1, %p2;
	setp.lt.u32 	%p4, %r14, 3;
	or.pred  	%p5, %p4, %p3;
	add.s32 	%r16, %r5, -3;
	setp.ge.s32 	%p6, %r14, %r16;
	or.pred  	%p7, %p5, %p6;
	@%p7 bra 	$L__BB2_2;
	add.u64 	%rd3, %SP, 0;
	add.u64 	%rd4, %SPL, 0;
	cvta.to.global.u64 	%rd5, %rd1;
	cvta.to.global.u64 	%rd6, %rd2;
	add.s32 	%r17, %r14, -3;
	mul.lo.s32 	%r18, %r17, %r4;
	cvt.s64.s32 	%rd7, %r18;
	cvt.u64.u32 	%rd8, %r10;
	add.s64 	%rd9, %rd8, %rd7;
	shl.b64 	%rd10, %rd9, 2;
	add.s64 	%rd11, %rd5, %rd10;
	ld.global.f32 	%f1, [%rd11+-12];
	st.local.f32 	[%rd4], %f1;
	ld.global.f32 	%f2, [%rd11+-8];
	st.local.f32 	[%rd4+4], %f2;
	ld.global.f32 	%f3, [%rd11+-4];
	st.local.f32 	[%rd4+8], %f3;
	add.s32 	%r19, %r10, %r18;
	mul.wide.s32 	%rd12, %r19, 4;
	add.s64 	%rd13, %rd5, %rd12;
	ld.global.f32 	%f4, [%rd13];
	st.local.f32 	[%rd4+12], %f4;
	ld.global.f32 	%f5, [%rd13+4];
	st.local.f32 	[%rd4+16], %f5;
	ld.global.f32 	%f6, [%rd13+8];
	st.local.f32 	[%rd4+20], %f6;
	ld.global.f32 	%f7, [%rd13+12];
	st.local.f32 	[%rd4+24], %f7;
	add.s32 	%r20, %r18, %r4;
	cvt.s64.s32 	%rd14, %r20;
	add.s64 	%rd15, %rd8, %rd14;
	shl.b64 	%rd16, %rd15, 2;
	add.s64 	%rd17, %rd5, %rd16;
	ld.global.f32 	%f8, [%rd17+-12];
	st.local.f32 	[%rd4+28], %f8;
	ld.global.f32 	%f9, [%rd17+-8];
	st.local.f32 	[%rd4+32], %f9;
	ld.global.f32 	%f10, [%rd17+-4];
	st.local.f32 	[%rd4+36], %f10;
	mul.wide.s32 	%rd18, %r4, 4;
	add.s64 	%rd19, %rd13, %rd18;
	ld.global.f32 	%f11, [%rd19];
	st.local.f32 	[%rd4+40], %f11;
	ld.global.f32 	%f12, [%rd19+4];
	st.local.f32 	[%rd4+44], %f12;
	ld.global.f32 	%f13, [%rd19+8];
	st.local.f32 	[%rd4+48], %f13;
	ld.global.f32 	%f14, [%rd19+12];
	st.local.f32 	[%rd4+52], %f14;
	add.s32 	%r21, %r20, %r4;
	cvt.s64.s32 	%rd20, %r21;
	add.s64 	%rd21, %rd8, %rd20;
	shl.b64 	%rd22, %rd21, 2;
	add.s64 	%rd23, %rd5, %rd22;
	ld.global.f32 	%f15, [%rd23+-12];
	st.local.f32 	[%rd4+56], %f15;
	ld.global.f32 	%f16, [%rd23+-8];
	st.local.f32 	[%rd4+60], %f16;
	ld.global.f32 	%f17, [%rd23+-4];
	st.local.f32 	[%rd4+64], %f17;
	shl.b32 	%r22, %r4, 1;
	add.s32 	%r23, %r19, %r22;
	add.s64 	%rd24, %rd19, %rd18;
	ld.global.f32 	%f18, [%rd24];
	st.local.f32 	[%rd4+68], %f18;
	ld.global.f32 	%f19, [%rd24+4];
	st.local.f32 	[%rd4+72], %f19;
	ld.global.f32 	%f20, [%rd24+8];
	st.local.f32 	[%rd4+76], %f20;
	ld.global.f32 	%f21, [%rd24+12];
	st.local.f32 	[%rd4+80], %f21;
	add.s32 	%r24, %r21, %r4;
	cvt.s64.s32 	%rd25, %r24;
	add.s64 	%rd26, %rd8, %rd25;
	shl.b64 	%rd27, %rd26, 2;
	add.s64 	%rd28, %rd5, %rd27;
	ld.global.f32 	%f22, [%rd28+-12];
	st.local.f32 	[%rd4+84], %f22;
	ld.global.f32 	%f23, [%rd28+-8];
	st.local.f32 	[%rd4+88], %f23;
	ld.global.f32 	%f24, [%rd28+-4];
	st.local.f32 	[%rd4+92], %f24;
	add.s32 	%r25, %r23, %r4;
	add.s64 	%rd29, %rd24, %rd18;
	ld.global.f32 	%f25, [%rd29];
	st.local.f32 	[%rd4+96], %f25;
	ld.global.f32 	%f26, [%rd29+4];
	st.local.f32 	[%rd4+100], %f26;
	ld.global.f32 	%f27, [%rd29+8];
	st.local.f32 	[%rd4+104], %f27;
	ld.global.f32 	%f28, [%rd29+12];
	st.local.f32 	[%rd4+108], %f28;
	add.s32 	%r26, %r24, %r4;
	cvt.s64.s32 	%rd30, %r26;
	add.s64 	%rd31, %rd8, %rd30;
	shl.b64 	%rd32, %rd31, 2;
	add.s64 	%rd33, %rd5, %rd32;
	ld.global.f32 	%f29, [%rd33+-12];
	st.local.f32 	[%rd4+112], %f29;
	ld.global.f32 	%f30, [%rd33+-8];
	st.local.f32 	[%rd4+116], %f30;
	ld.global.f32 	%f31, [%rd33+-4];
	st.local.f32 	[%rd4+120], %f31;
	add.s64 	%rd34, %rd29, %rd18;
	ld.global.f32 	%f32, [%rd34];
	st.local.f32 	[%rd4+124], %f32;
	ld.global.f32 	%f33, [%rd34+4];
	st.local.f32 	[%rd4+128], %f33;
	ld.global.f32 	%f34, [%rd34+8];
	st.local.f32 	[%rd4+132], %f34;
	ld.global.f32 	%f35, [%rd34+12];
	st.local.f32 	[%rd4+136], %f35;
	add.s32 	%r27, %r26, %r4;
	cvt.s64.s32 	%rd35, %r27;
	add.s64 	%rd36, %rd8, %rd35;
	shl.b64 	%rd37, %rd36, 2;
	add.s64 	%rd38, %rd5, %rd37;
	ld.global.f32 	%f36, [%rd38+-12];
	st.local.f32 	[%rd4+140], %f36;
	ld.global.f32 	%f37, [%rd38+-8];
	st.local.f32 	[%rd4+144], %f37;
	ld.global.f32 	%f38, [%rd38+-4];
	st.local.f32 	[%rd4+148], %f38;
	add.s64 	%rd39, %rd34, %rd18;
	ld.global.f32 	%f39, [%rd39];
	st.local.f32 	[%rd4+152], %f39;
	ld.global.f32 	%f40, [%rd39+4];
	st.local.f32 	[%rd4+156], %f40;
	ld.global.f32 	%f41, [%rd39+8];
	st.local.f32 	[%rd4+160], %f41;
	ld.global.f32 	%f42, [%rd39+12];
	st.local.f32 	[%rd4+164], %f42;
	add.s32 	%r28, %r27, %r4;
	cvt.s64.s32 	%rd40, %r28;
	add.s64 	%rd41, %rd8, %rd40;
	shl.b64 	%rd42, %rd41, 2;
	add.s64 	%rd43, %rd5, %rd42;
	ld.global.f32 	%f43, [%rd43+-12];
	st.local.f32 	[%rd4+168], %f43;
	ld.global.f32 	%f44, [%rd43+-8];
	st.local.f32 	[%rd4+172], %f44;
	ld.global.f32 	%f45, [%rd43+-4];
	st.local.f32 	[%rd4+176], %f45;
	add.s64 	%rd44, %rd39, %rd18;
	ld.global.f32 	%f46, [%rd44];
	st.local.f32 	[%rd4+180], %f46;
	ld.global.f32 	%f47, [%rd44+4];
	st.local.f32 	[%rd4+184], %f47;
	ld.global.f32 	%f48, [%rd44+8];
	st.local.f32 	[%rd4+188], %f48;
	ld.global.f32 	%f49, [%rd44+12];
	st.local.f32 	[%rd4+192], %f49;
	{ // callseq 1, 0
	.param .b64 param0;
	st.param.b64 	[param0], %rd3;
	.param .b32 param1;
	st.param.b32 	[param1], 0;
	.param .b32 param2;
	st.param.b32 	[param2], 48;
	.param .b32 param3;
	st.param.b32 	[param3], 49;
	.param .b32 retval0;
	call.uni (retval0), 
	_Z12medianNoSortPfiii, 
	(
	param0, 
	param1, 
	param2, 
	param3
	);
	ld.param.f32 	%f50, [retval0];
	} // callseq 1
	mul.wide.s32 	%rd45, %r25, 4;
	add.s64 	%rd46, %rd6, %rd45;
	st.global.f32 	[%rd46], %f50;
$L__BB2_2:
	ret;

}
	// .globl	_Z16kernelFilterZeroiiPfS_
.visible .entry _Z16kernelFilterZeroiiPfS_(
	.param .u32 _Z16kernelFilterZeroiiPfS__param_0,
	.param .u32 _Z16kernelFilterZeroiiPfS__param_1,
	.param .u64 .ptr .align 1 _Z16kernelFilterZeroiiPfS__param_2,
	.param .u64 .ptr .align 1 _Z16kernelFilterZeroiiPfS__param_3
)
{
	.local .align 4 .b8 	__local_depot3[196];
	.reg .b64 	%SP;
	.reg .b64 	%SPL;
	.reg .pred 	%p<185>;
	.reg .b32 	%r<212>;
	.reg .b32 	%f<55>;
	.reg .b64 	%rd<53>;

	mov.u64 	%SPL, __local_depot3;
	cvta.local.u64 	%SP, %SPL;
	ld.param.u32 	%r23, [_Z16kernelFilterZeroiiPfS__param_0];
	ld.param.u32 	%r25, [_Z16kernelFilterZeroiiPfS__param_1];
	ld.param.u64 	%rd12, [_Z16kernelFilterZeroiiPfS__param_2];
	ld.param.u64 	%rd11, [_Z16kernelFilterZeroiiPfS__param_3];
	cvta.to.global.u64 	%rd1, %rd12;
	add.u64 	%rd2, %SPL, 0;
	mov.u32 	%r26, %ntid.x;
	mov.u32 	%r27, %ctaid.x;
	mov.u32 	%r28, %tid.x;
	mad.lo.s32 	%r1, %r26, %r27, %r28;
	mov.u32 	%r29, %ntid.y;
	mov.u32 	%r30, %ctaid.y;
	mov.u32 	%r31, %tid.y;
	mad.lo.s32 	%r32, %r29, %r30, %r31;
	setp.ge.s32 	%p5, %r1, %r23;
	setp.ge.s32 	%p6, %r32, %r25;
	or.pred  	%p7, %p5, %p6;
	@%p7 bra 	$L__BB3_148;
	ld.param.u32 	%r182, [_Z16kernelFilterZeroiiPfS__param_0];
	add.s32 	%r3, %r32, -3;
	add.s32 	%r4, %r1, -3;
	setp.ge.s32 	%p8, %r3, %r25;
	mul.lo.s32 	%r5, %r3, %r182;
	setp.ge.s32 	%p9, %r4, %r182;
	or.b32  	%r33, %r4, %r3;
	shr.u32 	%r34, %r33, 31;
	and.b32  	%r35, %r34, 1;
	setp.eq.b32 	%p10, %r35, 1;
	or.pred  	%p11, %p9, %p8;
	or.pred  	%p12, %p11, %p10;
	cvt.s64.s32 	%rd14, %r5;
	cvt.s64.s32 	%rd3, %r1;
	add.s64 	%rd15, %rd3, %rd14;
	shl.b64 	%rd16, %rd15, 2;
	add.s64 	%rd4, %rd1, %rd16;
	mov.f32 	%f54, 0f00000000;
	@%p12 bra 	$L__BB3_3;
	ld.global.f32 	%f54, [%rd4+-12];
$L__BB3_3:
	ld.param.u32 	%r183, [_Z16kernelFilterZeroiiPfS__param_0];
	setp.ge.s32 	%p13, %r3, %r25;
	st.local.f32 	[%rd2], %f54;
	add.s32 	%r6, %r1, -2;
	setp.ge.s32 	%p14, %r6, %r183;
	or.b32  	%r36, %r6, %r3;
	shr.u32 	%r37, %r36, 31;
	and.b32  	%r38, %r37, 1;
	setp.eq.b32 	%p15, %r38, 1;
	or.pred  	%p16, %p14, %p13;
	or.pred  	%p17, %p16, %p15;
	@%p17 bra 	$L__BB3_5;
	ld.global.f32 	%f4, [%rd4+-8];
	st.local.f32 	[%rd2+4], %f4;
	bra.uni 	$L__BB3_6;
$L__BB3_5:
	mov.b32 	%r39, 0;
	st.local.u32 	[%rd2+4], %r39;
$L__BB3_6:
	ld.param.u32 	%r184, [_Z16kernelFilterZeroiiPfS__param_0];
	setp.ge.s32 	%p18, %r3, %r25;
	add.s32 	%r7, %r1, -1;
	setp.gt.s32 	%p19, %r1, %r184;
	or.b32  	%r40, %r7, %r3;
	shr.u32 	%r41, %r40, 31;
	and.b32  	%r42, %r41, 1;
	setp.eq.b32 	%p20, %r42, 1;
	or.pred  	%p21, %p19, %p20;
	or.pred  	%p22, %p18, %p21;
	@%p22 bra 	$L__BB3_8;
	ld.global.f32 	%f5, [%rd4+-4];
	st.local.f32 	[%rd2+8], %f5;
	bra.uni 	$L__BB3_9;
$L__BB3_8:
	mov.b32 	%r43, 0;
	st.local.u32 	[%rd2+8], %r43;
$L__BB3_9:
	setp.ge.s32 	%p23, %r3, %r25;
	or.b32  	%r44, %r1, %r3;
	shr.u32 	%r45, %r44, 31;
	and.b32  	%r46, %r45, 1;
	setp.eq.b32 	%p24, %r46, 1;
	or.pred  	%p25, %p23, %p24;
	@%p25 bra 	$L__BB3_11;
	add.s32 	%r47, %r1, %r5;
	mul.wide.s32 	%rd17, %r47, 4;
	add.s64 	%rd18, %rd1, %rd17;
	ld.global.f32 	%f6, [%rd18];
	st.local.f32 	[%rd2+12], %f6;
	bra.uni 	$L__BB3_12;
$L__BB3_11:
	mov.b32 	%r48, 0;
	st.local.u32 	[%rd2+12], %r48;
$L__BB3_12:
	ld.param.u32 	%r185, [_Z16kernelFilterZeroiiPfS__param_0];
	setp.ge.s32 	%p26, %r3, %r25;
	add.s32 	%r8, %r1, 1;
	setp.ge.s32 	%p27, %r8, %r185;
	or.b32  	%r49, %r8, %r3;
	shr.u32 	%r50, %r49, 31;
	and.b32  	%r51, %r50, 1;
	setp.eq.b32 	%p28, %r51, 1;
	or.pred  	%p29, %p27, %p26;
	or.pred  	%p30, %p29, %p28;
	@%p30 bra 	$L__BB3_14;
	ld.global.f32 	%f7, [%rd4+4];
	st.local.f32 	[%rd2+16], %f7;
	bra.uni 	$L__BB3_15;
$L__BB3_14:
	mov.b32 	%r52, 0;
	st.local.u32 	[%rd2+16], %r52;
$L__BB3_15:
	ld.param.u32 	%r186, [_Z16kernelFilterZeroiiPfS__param_0];
	setp.ge.s32 	%p31, %r3, %r25;
	add.s32 	%r9, %r1, 2;
	setp.ge.s32 	%p32, %r9, %r186;
	or.b32  	%r53, %r9, %r3;
	shr.u32 	%r54, %r53, 31;
	and.b32  	%r55, %r54, 1;
	setp.eq.b32 	%p33, %r55, 1;
	or.pred  	%p34, %p32, %p31;
	or.pred  	%p35, %p34, %p33;
	@%p35 bra 	$L__BB3_17;
	ld.global.f32 	%f8, [%rd4+8];
	st.local.f32 	[%rd2+20], %f8;
	bra.uni 	$L__BB3_18;
$L__BB3_17:
	mov.b32 	%r56, 0;
	st.local.u32 	[%rd2+20], %r56;
$L__BB3_18:
	ld.param.u32 	%r187, [_Z16kernelFilterZeroiiPfS__param_0];
	setp.ge.s32 	%p36, %r3, %r25;
	add.s32 	%r10, %r1, 3;
	setp.ge.s32 	%p37, %r10, %r187;
	or.b32  	%r57, %r10, %r3;
	shr.u32 	%r58, %r57, 31;
	and.b32  	%r59, %r58, 1;
	setp.eq.b32 	%p38, %r59, 1;
	or.pred  	%p39, %p37, %p36;
	or.pred  	%p40, %p39, %p38;
	@%p40 bra 	$L__BB3_20;
	ld.global.f32 	%f9, [%rd4+12];
	st.local.f32 	[%rd2+24], %f9;
	bra.uni 	$L__BB3_21;
$L__BB3_20:
	mov.b32 	%r60, 0;
	st.local.u32 	[%rd2+24], %r60;
$L__BB3_21:
	ld.param.u32 	%r188, [_Z16kernelFilterZeroiiPfS__param_0];
	setp.ge.s32 	%p41, %r4, %r188;
	add.s32 	%r11, %r32, -2;
	setp.ge.s32 	%p42, %r11, %r25;
	add.s32 	%r12, %r5, %r188;
	or.b32  	%r61, %r4, %r11;
	shr.u32 	%r62, %r61, 31;
	and.b32  	%r63, %r62, 1;
	setp.eq.b32 	%p43, %r63, 1;
	or.pred  	%p44, %p41, %p42;
	or.pred  	%p45, %p44, %p43;
	cvt.s64.s32 	%rd19, %r12;
	add.s64 	%rd20, %rd3, %rd19;
	shl.b64 	%rd21, %rd20, 2;
	add.s64 	%rd5, %rd1, %rd21;
	@%p45 bra 	$L__BB3_23;
	ld.global.f32 	%f10, [%rd5+-12];
	st.local.f32 	[%rd2+28], %f10;
	bra.uni 	$L__BB3_24;
$L__BB3_23:
	mov.b32 	%r64, 0;
	st.local.u32 	[%rd2+28], %r64;
$L__BB3_24:
	ld.param.u32 	%r189, [_Z16kernelFilterZeroiiPfS__param_0];
	setp.ge.s32 	%p46, %r11, %r25;
	setp.ge.s32 	%p47, %r6, %r189;
	or.b32  	%r65, %r6, %r11;
	shr.u32 	%r66, %r65, 31;
	and.b32  	%r67, %r66, 1;
	setp.eq.b32 	%p48, %r67, 1;
	or.pred  	%p49, %p47, %p46;
	or.pred  	%p50, %p49, %p48;
	@%p50 bra 	$L__BB3_26;
	ld.global.f32 	%f11, [%rd5+-8];
	st.local.f32 	[%rd2+32], %f11;
	bra.uni 	$L__BB3_27;
$L__BB3_26:
	mov.b32 	%r68, 0;
	st.local.u32 	[%rd2+32], %r68;
$L__BB3_27:
	ld.param.u32 	%r190, [_Z16kernelFilterZeroiiPfS__param_0];
	setp.ge.s32 	%p51, %r11, %r25;
	setp.gt.s32 	%p52, %r1, %r190;
	or.b32  	%r69, %r7, %r11;
	shr.u32 	%r70, %r69, 31;
	and.b32  	%r71, %r70, 1;
	setp.eq.b32 	%p53, %r71, 1;
	or.pred  	%p54, %p52, %p53;
	or.pred  	%p55, %p51, %p54;
	@%p55 bra 	$L__BB3_29;
	ld.global.f32 	%f12, [%rd5+-4];
	st.local.f32 	[%rd2+36], %f12;
	bra.uni 	$L__BB3_30;
$L__BB3_29:
	mov.b32 	%r72, 0;
	st.local.u32 	[%rd2+36], %r72;
$L__BB3_30:
	setp.ge.s32 	%p56, %r11, %r25;
	or.b32  	%r73, %r1, %r11;
	shr.u32 	%r74, %r73, 31;
	and.b32  	%r75, %r74, 1;
	setp.eq.b32 	%p57, %r75, 1;
	or.pred  	%p58, %p56, %p57;
	@%p58 bra 	$L__BB3_32;
	add.s32 	%r76, %r1, %r12;
	mul.wide.s32 	%rd22, %r76, 4;
	add.s64 	%rd23, %rd1, %rd22;
	ld.global.f32 	%f13, [%rd23];
	st.local.f32 	[%rd2+40], %f13;
	bra.uni 	$L__BB3_33;
$L__BB3_32:
	mov.b32 	%r77, 0;
	st.local.u32 	[%rd2+40], %r77;
$L__BB3_33:
	ld.param.u32 	%r191, [_Z16kernelFilterZeroiiPfS__param_0];
	setp.ge.s32 	%p59, %r11, %r25;
	setp.ge.s32 	%p60, %r8, %r191;
	or.b32  	%r78, %r8, %r11;
	shr.u32 	%r79, %r78, 31;
	and.b32  	%r80, %r79, 1;
	setp.eq.b32 	%p61, %r80, 1;
	or.pred  	%p62, %p60, %p59;
	or.pred  	%p63, %p62, %p61;
	@%p63 bra 	$L__BB3_35;
	ld.global.f32 	%f14, [%rd5+4];
	st.local.f32 	[%rd2+44], %f14;
	bra.uni 	$L__BB3_36;
$L__BB3_35:
	mov.b32 	%r81, 0;
	st.local.u32 	[%rd2+44], %r81;
$L__BB3_36:
	ld.param.u32 	%r192, [_Z16kernelFilterZeroiiPfS__param_0];
	setp.ge.s32 	%p64, %r11, %r25;
	setp.ge.s32 	%p65, %r9, %r192;
	or.b32  	%r82, %r9, %r11;
	shr.u32 	%r83, %r82, 31;
	and.b32  	%r84, %r83, 1;
	setp.eq.b32 	%p66, %r84, 1;
	or.pred  	%p67, %p65, %p64;
	or.pred  	%p68, %p67, %p66;
	@%p68 bra 	$L__BB3_38;
	ld.global.f32 	%f15, [%rd5+8];
	st.local.f32 	[%rd2+48], %f15;
	bra.uni 	$L__BB3_39;
$L__BB3_38:
	mov.b32 	%r85, 0;
	st.local.u32 	[%rd2+48], %r85;
$L__BB3_39:
	ld.param.u32 	%r193, [_Z16kernelFilterZeroiiPfS__param_0];
	setp.ge.s32 	%p69, %r11, %r25;
	setp.ge.s32 	%p70, %r10, %r193;
	or.b32  	%r86, %r10, %r11;
	shr.u32 	%r87, %r86, 31;
	and.b32  	%r88, %r87, 1;
	setp.eq.b32 	%p71, %r88, 1;
	or.pred  	%p72, %p70, %p69;
	or.pred  	%p73, %p72, %p71;
	@%p73 bra 	$L__BB3_41;
	ld.global.f32 	%f16, [%rd5+12];
	st.local.f32 	[%rd2+52], %f16;
	bra.uni 	$L__BB3_42;
$L__BB3_41:
	mov.b32 	%r89, 0;
	st.local.u32 	[%rd2+52], %r89;
$L__BB3_42:
	ld.param.u32 	%r194, [_Z16kernelFilterZeroiiPfS__param_0];
	setp.ge.s32 	%p74, %r4, %r194;
	add.s32 	%r13, %r32, -1;
	setp.gt.u32 	%p75, %r32, %r25;
	add.s32 	%r14, %r12, %r194;
	or.b32  	%r90, %r4, %r13;
	shr.u32 	%r91, %r90, 31;
	and.b32  	%r92, %r91, 1;
	setp.eq.b32 	%p76, %r92, 1;
	or.pred  	%p77, %p74, %p76;
	or.pred  	%p78, %p75, %p77;
	cvt.s64.s32 	%rd24, %r14;
	add.s64 	%rd25, %rd3, %rd24;
	shl.b64 	%rd26, %rd25, 2;
	add.s64 	%rd6, %rd1, %rd26;
	@%p78 bra 	$L__BB3_44;
	ld.global.f32 	%f17, [%rd6+-12];
	st.local.f32 	[%rd2+56], %f17;
	bra.uni 	$L__BB3_45;
$L__BB3_44:
	mov.b32 	%r93, 0;
	st.local.u32 	[%rd2+56], %r93;
$L__BB3_45:
	ld.param.u32 	%r195, [_Z16kernelFilterZeroiiPfS__param_0];
	setp.gt.u32 	%p79, %r32, %r25;
	setp.ge.s32 	%p80, %r6, %r195;
	or.b32  	%r94, %r6, %r13;
	shr.u32 	%r95, %r94, 31;
	and.b32  	%r96, %r95, 1;
	setp.eq.b32 	%p81, %r96, 1;
	or.pred  	%p82, %p80, %p81;
	or.pred  	%p83, %p79, %p82;
	@%p83 bra 	$L__BB3_47;
	ld.global.f32 	%f18, [%rd6+-8];
	st.local.f32 	[%rd2+60], %f18;
	bra.uni 	$L__BB3_48;
$L__BB3_47:
	mov.b32 	%r97, 0;
	st.local.u32 	[%rd2+60], %r97;
$L__BB3_48:
	ld.param.u32 	%r196, [_Z16kernelFilterZeroiiPfS__param_0];
	setp.gt.u32 	%p84, %r32, %r25;
	setp.gt.s32 	%p85, %r1, %r196;
	or.b32  	%r98, %r7, %r13;
	shr.u32 	%r99, %r98, 31;
	and.b32  	%r100, %r99, 1;
	setp.eq.b32 	%p86, %r100, 1;
	or.pred  	%p87, %p85, %p86;
	or.pred  	%p88, %p84, %p87;
	@%p88 bra 	$L__BB3_50;
	ld.global.f32 	%f19, [%rd6+-4];
	st.local.f32 	[%rd2+64], %f19;
	bra.uni 	$L__BB3_51;
$L__BB3_50:
	mov.b32 	%r101, 0;
	st.local.u32 	[%rd2+64], %r101;
$L__BB3_51:
	setp.gt.u32 	%p89, %r32, %r25;
	or.b32  	%r102, %r1, %r13;
	shr.u32 	%r103, %r102, 31;
	and.b32  	%r104, %r103, 1;
	setp.eq.b32 	%p90, %r104, 1;
	or.pred  	%p91, %p89, %p90;
	@%p91 bra 	$L__BB3_53;
	add.s32 	%r105, %r1, %r14;
	mul.wide.s32 	%rd27, %r105, 4;
	add.s64 	%rd28, %rd1, %rd27;
	ld.global.f32 	%f20, [%rd28];
	st.local.f32 	[%rd2+68], %f20;
	bra.uni 	$L__BB3_54;
$L__BB3_53:
	mov.b32 	%r106, 0;
	st.local.u32 	[%rd2+68], %r106;
$L__BB3_54:
	ld.param.u32 	%r197, [_Z16kernelFilterZeroiiPfS__param_0];
	setp.gt.u32 	%p92, %r32, %r25;
	setp.ge.s32 	%p93, %r8, %r197;
	or.b32  	%r107, %r8, %r13;
	shr.u32 	%r108, %r107, 31;
	and.b32  	%r109, %r108, 1;
	setp.eq.b32 	%p94, %r109, 1;
	or.pred  	%p95, %p93, %p94;
	or.pred  	%p96, %p92, %p95;
	@%p96 bra 	$L__BB3_56;
	ld.global.f32 	%f21, [%rd6+4];
	st.local.f32 	[%rd2+72], %f21;
	bra.uni 	$L__BB3_57;
$L__BB3_56:
	mov.b32 	%r110, 0;
	st.local.u32 	[%rd2+72], %r110;
$L__BB3_57:
	ld.param.u32 	%r198, [_Z16kernelFilterZeroiiPfS__param_0];
	setp.gt.u32 	%p97, %r32, %r25;
	setp.ge.s32 	%p98, %r9, %r198;
	or.b32  	%r111, %r9, %r13;
	shr.u32 	%r112, %r111, 31;
	and.b32  	%r113, %r112, 1;
	setp.eq.b32 	%p99, %r113, 1;
	or.pred  	%p100, %p98, %p99;
	or.pred  	%p101, %p97, %p100;
	@%p101 bra 	$L__BB3_59;
	ld.global.f32 	%f22, [%rd6+8];
	st.local.f32 	[%rd2+76], %f22;
	bra.uni 	$L__BB3_60;
$L__BB3_59:
	mov.b32 	%r114, 0;
	st.local.u32 	[%rd2+76], %r114;
$L__BB3_60:
	ld.param.u32 	%r199, [_Z16kernelFilterZeroiiPfS__param_0];
	setp.gt.u32 	%p102, %r32, %r25;
	setp.ge.s32 	%p103, %r10, %r199;
	or.b32  	%r115, %r10, %r13;
	shr.u32 	%r116, %r115, 31;
	and.b32  	%r117, %r116, 1;
	setp.eq.b32 	%p104, %r117, 1;
	or.pred  	%p105, %p103, %p104;
	or.pred  	%p106, %p102, %p105;
	@%p106 bra 	$L__BB3_62;
	ld.global.f32 	%f23, [%rd6+12];
	st.local.f32 	[%rd2+80], %f23;
	bra.uni 	$L__BB3_63;
$L__BB3_62:
	mov.b32 	%r118, 0;
	st.local.u32 	[%rd2+80], %r118;
$L__BB3_63:
	ld.param.u32 	%r200, [_Z16kernelFilterZeroiiPfS__param_0];
	setp.ge.s32 	%p107, %r4, %r200;
	add.s32 	%r15, %r14, %r200;
	shr.u32 	%r119, %r4, 31;
	and.b32  	%r120, %r119, 1;
	setp.eq.b32 	%p108, %r120, 1;
	or.pred  	%p109, %p107, %p108;
	cvt.s64.s32 	%rd29, %r15;
	add.s64 	%rd30, %rd3, %rd29;
	shl.b64 	%rd31, %rd30, 2;
	add.s64 	%rd7, %rd1, %rd31;
	@%p109 bra 	$L__BB3_65;
	ld.global.f32 	%f24, [%rd7+-12];
	st.local.f32 	[%rd2+84], %f24;
	bra.uni 	$L__BB3_66;
$L__BB3_65:
	mov.b32 	%r121, 0;
	st.local.u32 	[%rd2+84], %r121;
$L__BB3_66:
	ld.param.u32 	%r201, [_Z16kernelFilterZeroiiPfS__param_0];
	setp.ge.s32 	%p110, %r6, %r201;
	shr.u32 	%r122, %r6, 31;
	and.b32  	%r123, %r122, 1;
	setp.eq.b32 	%p111, %r123, 1;
	or.pred  	%p1, %p110, %p111;
	@%p1 bra 	$L__BB3_68;
	ld.global.f32 	%f25, [%rd7+-8];
	st.local.f32 	[%rd2+88], %f25;
	bra.uni 	$L__BB3_69;
$L__BB3_68:
	mov.b32 	%r124, 0;
	st.local.u32 	[%rd2+88], %r124;
$L__BB3_69:
	ld.param.u32 	%r202, [_Z16kernelFilterZeroiiPfS__param_0];
	setp.gt.s32 	%p112, %r1, %r202;
	shr.u32 	%r125, %r7, 31;
	and.b32  	%r126, %r125, 1;
	setp.eq.b32 	%p113, %r126, 1;
	or.pred  	%p114, %p112, %p113;
	@%p114 bra 	$L__BB3_71;
	ld.global.f32 	%f26, [%rd7+-4];
	st.local.f32 	[%rd2+92], %f26;
	bra.uni 	$L__BB3_72;
$L__BB3_71:
	mov.b32 	%r127, 0;
	st.local.u32 	[%rd2+92], %r127;
$L__BB3_72:
	and.b32  	%r16, %r1, -2147483648;
	setp.ne.s32 	%p115, %r16, 0;
	@%p115 bra 	$L__BB3_74;
	add.s32 	%r128, %r1, %r15;
	mul.wide.s32 	%rd32, %r128, 4;
	add.s64 	%rd33, %rd1, %rd32;
	ld.global.f32 	%f27, [%rd33];
	st.local.f32 	[%rd2+96], %f27;
	bra.uni 	$L__BB3_75;
$L__BB3_74:
	mov.b32 	%r129, 0;
	st.local.u32 	[%rd2+96], %r129;
$L__BB3_75:
	ld.param.u32 	%r203, [_Z16kernelFilterZeroiiPfS__param_0];
	setp.ge.s32 	%p116, %r8, %r203;
	shr.u32 	%r130, %r8, 31;
	and.b32  	%r131, %r130, 1;
	setp.eq.b32 	%p117, %r131, 1;
	or.pred  	%p2, %p116, %p117;
	@%p2 bra 	$L__BB3_77;
	ld.global.f32 	%f28, [%rd7+4];
	st.local.f32 	[%rd2+100], %f28;
	bra.uni 	$L__BB3_78;
$L__BB3_77:
	mov.b32 	%r132, 0;
	st.local.u32 	[%rd2+100], %r132;
$L__BB3_78:
	ld.param.u32 	%r204, [_Z16kernelFilterZeroiiPfS__param_0];
	setp.ge.s32 	%p118, %r9, %r204;
	shr.u32 	%r133, %r9, 31;
	and.b32  	%r134, %r133, 1;
	setp.eq.b32 	%p119, %r134, 1;
	or.pred  	%p3, %p118, %p119;
	@%p3 bra 	$L__BB3_80;
	ld.global.f32 	%f29, [%rd7+8];
	st.local.f32 	[%rd2+104], %f29;
	bra.uni 	$L__BB3_81;
$L__BB3_80:
	mov.b32 	%r135, 0;
	st.local.u32 	[%rd2+104], %r135;
$L__BB3_81:
	ld.param.u32 	%r205, [_Z16kernelFilterZeroiiPfS__param_0];
	setp.ge.s32 	%p120, %r10, %r205;
	shr.u32 	%r136, %r10, 31;
	and.b32  	%r137, %r136, 1;
	setp.eq.b32 	%p121, %r137, 1;
	or.pred  	%p4, %p120, %p121;
	@%p4 bra 	$L__BB3_83;
	ld.global.f32 	%f30, [%rd7+12];
	st.local.f32 	[%rd2+108], %f30;
	bra.uni 	$L__BB3_84;
$L__BB3_83:
	mov.b32 	%r138, 0;
	st.local.u32 	[%rd2+108], %r138;
$L__BB3_84:
	ld.param.u32 	%r206, [_Z16kernelFilterZeroiiPfS__param_0];
	add.s32 	%r17, %r32, 1;
	setp.ge.u32 	%p122, %r17, %r25;
	add.s32 	%r18, %r15, %r206;
	add.s32 	%r139, %r1, -3;
	setp.ge.s32 	%p123, %r139, %r206;
	shr.u32 	%r140, %r139, 31;
	and.b32  	%r141, %r140, 1;
	setp.eq.b32 	%p124, %r141, 1;
	or.pred  	%p125, %p123, %p124;
	or.pred  	%p126, %p122, %p125;
	cvt.s64.s32 	%rd34, %r18;
	add.s64 	%rd35, %rd3, %rd34;
	shl.b64 	%rd36, %rd35, 2;
	add.s64 	%rd8, %rd1, %rd36;
	@%p126 bra 	$L__BB3_86;
	ld.global.f32 	%f31, [%rd8+-12];
	st.local.f32 	[%rd2+112], %f31;
	bra.uni 	$L__BB3_87;
$L__BB3_86:
	mov.b32 	%r142, 0;
	st.local.u32 	[%rd2+112], %r142;
$L__BB3_87:
	setp.ge.u32 	%p127, %r17, %r25;
	or.pred  	%p128, %p127, %p1;
	@%p128 bra 	$L__BB3_89;
	ld.global.f32 	%f32, [%rd8+-8];
	st.local.f32 	[%rd2+116], %f32;
	bra.uni 	$L__BB3_90;
$L__BB3_89:
	mov.b32 	%r143, 0;
	st.local.u32 	[%rd2+116], %r143;
$L__BB3_90:
	ld.param.u32 	%r207, [_Z16kernelFilterZeroiiPfS__param_0];
	setp.ge.u32 	%p129, %r17, %r25;
	setp.gt.s32 	%p130, %r1, %r207;
	add.s32 	%r144, %r1, -1;
	shr.u32 	%r145, %r144, 31;
	and.b32  	%r146, %r145, 1;
	setp.eq.b32 	%p131, %r146, 1;
	or.pred  	%p132, %p130, %p131;
	or.pred  	%p133, %p129, %p132;
	@%p133 bra 	$L__BB3_92;
	ld.global.f32 	%f33, [%rd8+-4];
	st.local.f32 	[%rd2+120], %f33;
	bra.uni 	$L__BB3_93;
$L__BB3_92:
	mov.b32 	%r147, 0;
	st.local.u32 	[%rd2+120], %r147;
$L__BB3_93:
	setp.ge.u32 	%p134, %r17, %r25;
	setp.ne.s32 	%p135, %r16, 0;
	or.pred  	%p136, %p134, %p135;
	@%p136 bra 	$L__BB3_95;
	add.s32 	%r148, %r1, %r18;
	mul.wide.s32 	%rd37, %r148, 4;
	add.s64 	%rd38, %rd1, %rd37;
	ld.global.f32 	%f34, [%rd38];
	st.local.f32 	[%rd2+124], %f34;
	bra.uni 	$L__BB3_96;
$L__BB3_95:
	mov.b32 	%r149, 0;
	st.local.u32 	[%rd2+124], %r149;
$L__BB3_96:
	setp.ge.u32 	%p137, %r17, %r25;
	or.pred  	%p138, %p137, %p2;
	@%p138 bra 	$L__BB3_98;
	ld.global.f32 	%f35, [%rd8+4];
	st.local.f32 	[%rd2+128], %f35;
	bra.uni 	$L__BB3_99;
$L__BB3_98:
	mov.b32 	%r150, 0;
	st.local.u32 	[%rd2+128], %r150;
$L__BB3_99:
	setp.ge.u32 	%p139, %r17, %r25;
	or.pred  	%p140, %p139, %p3;
	@%p140 bra 	$L__BB3_101;
	ld.global.f32 	%f36, [%rd8+8];
	st.local.f32 	[%rd2+132], %f36;
	bra.uni 	$L__BB3_102;
$L__BB3_101:
	mov.b32 	%r151, 0;
	st.local.u32 	[%rd2+132], %r151;
$L__BB3_102:
	setp.ge.u32 	%p141, %r17, %r25;
	or.pred  	%p142, %p141, %p4;
	@%p142 bra 	$L__BB3_104;
	ld.global.f32 	%f37, [%rd8+12];
	st.local.f32 	[%rd2+136], %f37;
	bra.uni 	$L__BB3_105;
$L__BB3_104:
	mov.b32 	%r152, 0;
	st.local.u32 	[%rd2+136], %r152;
$L__BB3_105:
	ld.param.u32 	%r208, [_Z16kernelFilterZeroiiPfS__param_0];
	add.s32 	%r19, %r32, 2;
	setp.ge.u32 	%p143, %r19, %r25;
	add.s32 	%r20, %r18, %r208;
	add.s32 	%r153, %r1, -3;
	setp.ge.s32 	%p144, %r153, %r208;
	shr.u32 	%r154, %r153, 31;
	and.b32  	%r155, %r154, 1;
	setp.eq.b32 	%p145, %r155, 1;
	or.pred  	%p146, %p144, %p145;
	or.pred  	%p147, %p143, %p146;
	cvt.s64.s32 	%rd39, %r20;
	add.s64 	%rd40, %rd3, %rd39;
	shl.b64 	%rd41, %rd40, 2;
	add.s64 	%rd9, %rd1, %rd41;
	@%p147 bra 	$L__BB3_107;
	ld.global.f32 	%f38, [%rd9+-12];
	st.local.f32 	[%rd2+140], %f38;
	bra.uni 	$L__BB3_108;
$L__BB3_107:
	mov.b32 	%r156, 0;
	st.local.u32 	[%rd2+140], %r156;
$L__BB3_108:
	setp.ge.u32 	%p148, %r19, %r25;
	or.pred  	%p149, %p148, %p1;
	@%p149 bra 	$L__BB3_110;
	ld.global.f32 	%f39, [%rd9+-8];
	st.local.f32 	[%rd2+144], %f39;
	bra.uni 	$L__BB3_111;
$L__BB3_110:
	mov.b32 	%r157, 0;
	st.local.u32 	[%rd2+144], %r157;
$L__BB3_111:
	ld.param.u32 	%r209, [_Z16kernelFilterZeroiiPfS__param_0];
	setp.ge.u32 	%p150, %r19, %r25;
	setp.gt.s32 	%p151, %r1, %r209;
	add.s32 	%r158, %r1, -1;
	shr.u32 	%r159, %r158, 31;
	and.b32  	%r160, %r159, 1;
	setp.eq.b32 	%p152, %r160, 1;
	or.pred  	%p153, %p151, %p152;
	or.pred  	%p154, %p150, %p153;
	@%p154 bra 	$L__BB3_113;
	ld.global.f32 	%f40, [%rd9+-4];
	st.local.f32 	[%rd2+148], %f40;
	bra.uni 	$L__BB3_114;
$L__BB3_113:
	mov.b32 	%r161, 0;
	st.local.u32 	[%rd2+148], %r161;
$L__BB3_114:
	setp.ge.u32 	%p155, %r19, %r25;
	setp.ne.s32 	%p156, %r16, 0;
	or.pred  	%p157, %p155, %p156;
	@%p157 bra 	$L__BB3_116;
	add.s32 	%r162, %r1, %r20;
	mul.wide.s32 	%rd42, %r162, 4;
	add.s64 	%rd43, %rd1, %rd42;
	ld.global.f32 	%f41, [%rd43];
	st.local.f32 	[%rd2+152], %f41;
	bra.uni 	$L__BB3_117;
$L__BB3_116:
	mov.b32 	%r163, 0;
	st.local.u32 	[%rd2+152], %r163;
$L__BB3_117:
	setp.ge.u32 	%p158, %r19, %r25;
	or.pred  	%p159, %p158, %p2;
	@%p159 bra 	$L__BB3_119;
	ld.global.f32 	%f42, [%rd9+4];
	st.local.f32 	[%rd2+156], %f42;
	bra.uni 	$L__BB3_120;
$L__BB3_119:
	mov.b32 	%r164, 0;
	st.local.u32 	[%rd2+156], %r164;
$L__BB3_120:
	setp.ge.u32 	%p160, %r19, %r25;
	or.pred  	%p161, %p160, %p3;
	@%p161 bra 	$L__BB3_122;
	ld.global.f32 	%f43, [%rd9+8];
	st.local.f32 	[%rd2+160], %f43;
	bra.uni 	$L__BB3_123;
$L__BB3_122:
	mov.b32 	%r165, 0;
	st.local.u32 	[%rd2+160], %r165;
$L__BB3_123:
	setp.ge.u32 	%p162, %r19, %r25;
	or.pred  	%p163, %p162, %p4;
	@%p163 bra 	$L__BB3_125;
	ld.global.f32 	%f44, [%rd9+12];
	st.local.f32 	[%rd2+164], %f44;
	bra.uni 	$L__BB3_126;
$L__BB3_125:
	mov.b32 	%r166, 0;
	st.local.u32 	[%rd2+164], %r166;
$L__BB3_126:
	ld.param.u32 	%r210, [_Z16kernelFilterZeroiiPfS__param_0];
	add.s32 	%r21, %r32, 3;
	setp.ge.u32 	%p164, %r21, %r25;
	add.s32 	%r22, %r20, %r210;
	add.s32 	%r167, %r1, -3;
	setp.ge.s32 	%p165, %r167, %r210;
	shr.u32 	%r168, %r167, 31;
	and.b32  	%r169, %r168, 1;
	setp.eq.b32 	%p166, %r169, 1;
	or.pred  	%p167, %p165, %p166;
	or.pred  	%p168, %p164, %p167;
	cvt.s64.s32 	%rd44, %r22;
	add.s64 	%rd45, %rd3, %rd44;
	shl.b64 	%rd46, %rd45, 2;
	add.s64 	%rd10, %rd1, %rd46;
	@%p168 bra 	$L__BB3_128;
	ld.global.f32 	%f45, [%rd10+-12];
	st.local.f32 	[%rd2+168], %f45;
	bra.uni 	$L__BB3_129;
$L__BB3_128:
	mov.b32 	%r170, 0;
	st.local.u32 	[%rd2+168], %r170;
$L__BB3_129:
	setp.ge.u32 	%p169, %r21, %r25;
	or.pred  	%p170, %p169, %p1;
	@%p170 bra 	$L__BB3_131;
	ld.global.f32 	%f46, [%rd10+-8];
	st.local.f32 	[%rd2+172], %f46;
	bra.uni 	$L__BB3_132;
$L__BB3_131:
	mov.b32 	%r171, 0;
	st.local.u32 	[%rd2+172], %r171;
$L__BB3_132:
	ld.param.u32 	%r211, [_Z16kernelFilterZeroiiPfS__param_0];
	setp.ge.u32 	%p171, %r21, %r25;
	setp.gt.s32 	%p172, %r1, %r211;
	add.s32 	%r172, %r1, -1;
	shr.u32 	%r173, %r172, 31;
	and.b32  	%r174, %r173, 1;
	setp.eq.b32 	%p173, %r174, 1;
	or.pred  	%p174, %p172, %p173;
	or.pred  	%p175, %p171, %p174;
	@%p175 bra 	$L__BB3_134;
	ld.global.f32 	%f47, [%rd10+-4];
	st.local.f32 	[%rd2+176], %f47;
	bra.uni 	$L__BB3_135;
$L__BB3_134:
	mov.b32 	%r175, 0;
	st.local.u32 	[%rd2+176], %r175;
$L__BB3_135:
	setp.ge.u32 	%p176, %r21, %r25;
	setp.ne.s32 	%p177, %r16, 0;
	or.pred  	%p178, %p176, %p177;
	@%p178 bra 	$L__BB3_137;
	add.s32 	%r176, %r1, %r22;
	mul.wide.s32 	%rd47, %r176, 4;
	add.s64 	%rd48, %rd1, %rd47;
	ld.global.f32 	%f48, [%rd48];
	st.local.f32 	[%rd2+180], %f48;
	bra.uni 	$L__BB3_138;
$L__BB3_137:
	mov.b32 	%r177, 0;
	st.local.u32 	[%rd2+180], %r177;
$L__BB3_138:
	setp.ge.u32 	%p179, %r21, %r25;
	or.pred  	%p180, %p179, %p2;
	@%p180 bra 	$L__BB3_140;
	ld.global.f32 	%f49, [%rd10+4];
	st.local.f32 	[%rd2+184], %f49;
	bra.uni 	$L__BB3_141;
$L__BB3_140:
	mov.b32 	%r178, 0;
	st.local.u32 	[%rd2+184], %r178;
$L__BB3_141:
	setp.ge.u32 	%p181, %r21, %r25;
	or.pred  	%p182, %p181, %p3;
	@%p182 bra 	$L__BB3_143;
	ld.global.f32 	%f50, [%rd10+8];
	st.local.f32 	[%rd2+188], %f50;
	bra.uni 	$L__BB3_144;
$L__BB3_143:
	mov.b32 	%r179, 0;
	st.local.u32 	[%rd2+188], %r179;
$L__BB3_144:
	setp.ge.u32 	%p183, %r21, %r25;
	or.pred  	%p184, %p183, %p4;
	@%p184 bra 	$L__BB3_146;
	ld.global.f32 	%f51, [%rd10+12];
	st.local.f32 	[%rd2+192], %f51;
	bra.uni 	$L__BB3_147;
$L__BB3_146:
	mov.b32 	%r180, 0;
	st.local.u32 	[%rd2+192], %r180;
$L__BB3_147:
	add.u64 	%rd49, %SP, 0;
	{ // callseq 2, 0
	.param .b64 param0;
	st.param.b64 	[param0], %rd49;
	.param .b32 param1;
	st.param.b32 	[param1], 0;
	.param .b32 param2;
	st.param.b32 	[param2], 48;
	.param .b32 param3;
	st.param.b32 	[param3], 49;
	.param .b32 retval0;
	call.uni (retval0), 
	_Z12medianNoSortPfiii, 
	(
	param0, 
	param1, 
	param2, 
	param3
	);
	ld.param.f32 	%f52, [retval0];
	} // callseq 2
	add.s32 	%r181, %r15, %r1;
	cvta.to.global.u64 	%rd50, %rd11;
	mul.wide.s32 	%rd51, %r181, 4;
	add.s64 	%rd52, %rd50, %rd51;
	st.global.f32 	[%rd52], %f52;
$L__BB3_148:
	ret;

}
	// .globl	_Z18kernelFilterShrinkiiPfS_
.visible .entry _Z18kernelFilterShrinkiiPfS_(
	.param .u32 _Z18kernelFilterShrinkiiPfS__param_0,
	.param .u32 _Z18kernelFilterShrinkiiPfS__param_1,
	.param .u64 .ptr .align 1 _Z18kernelFilterShrinkiiPfS__param_2,
	.param .u64 .ptr .align 1 _Z18kernelFilterShrinkiiPfS__param_3
)
{
	.local .align 4 .b8 	__local_depot4[196];
	.reg .b64 	%SP;
	.reg .b64 	%SPL;
	.reg .pred 	%p<201>;
	.reg .b32 	%r<243>;
	.reg .b32 	%f<52>;
	.reg .b64 	%rd<149>;

	mov.u64 	%SPL, __local_depot4;
	cvta.local.u64 	%SP, %SPL;
	ld.param.u32 	%r119, [_Z18kernelFilterShrinkiiPfS__param_0];
	ld.param.u32 	%r121, [_Z18kernelFilterShrinkiiPfS__param_1];
	ld.param.u64 	%rd12, [_Z18kernelFilterShrinkiiPfS__param_2];
	ld.param.u64 	%rd11, [_Z18kernelFilterShrinkiiPfS__param_3];
	cvta.to.global.u64 	%rd1, %rd12;
	add.u64 	%rd2, %SPL, 0;
	mov.u32 	%r122, %ntid.x;
	mov.u32 	%r123, %ctaid.x;
	mov.u32 	%r124, %tid.x;
	mad.lo.s32 	%r1, %r122, %r123, %r124;
	mov.u32 	%r125, %ntid.y;
	mov.u32 	%r126, %ctaid.y;
	mov.u32 	%r127, %tid.y;
	mad.lo.s32 	%r128, %r125, %r126, %r127;
	setp.ge.s32 	%p5, %r1, %r119;
	setp.ge.s32 	%p6, %r128, %r121;
	or.pred  	%p7, %p5, %p6;
	@%p7 bra 	$L__BB4_100;
	ld.param.u32 	%r164, [_Z18kernelFilterShrinkiiPfS__param_0];
	add.s32 	%r3, %r128, -3;
	add.s32 	%r4, %r1, -3;
	setp.ge.s32 	%p8, %r3, %r121;
	mul.lo.s32 	%r5, %r3, %r164;
	setp.ge.s32 	%p9, %r4, %r164;
	or.b32  	%r130, %r4, %r3;
	setp.lt.s32 	%p10, %r130, 0;
	or.pred  	%p11, %p9, %p8;
	cvt.s64.s32 	%rd14, %r5;
	cvt.s64.s32 	%rd3, %r1;
	add.s64 	%rd15, %rd3, %rd14;
	shl.b64 	%rd16, %rd15, 2;
	add.s64 	%rd4, %rd1, %rd16;
	mov.b32 	%r195, 0;
	or.pred  	%p12, %p11, %p10;
	@%p12 bra 	$L__BB4_3;
	ld.global.f32 	%f1, [%rd4+-12];
	st.local.f32 	[%rd2], %f1;
	mov.b32 	%r195, 1;
$L__BB4_3:
	ld.param.u32 	%r165, [_Z18kernelFilterShrinkiiPfS__param_0];
	setp.ge.s32 	%p13, %r3, %r121;
	add.s32 	%r7, %r1, -2;
	setp.ge.s32 	%p14, %r7, %r165;
	or.b32  	%r132, %r7, %r3;
	setp.lt.s32 	%p15, %r132, 0;
	or.pred  	%p16, %p14, %p13;
	or.pred  	%p17, %p16, %p15;
	@%p17 bra 	$L__BB4_5;
	ld.global.f32 	%f2, [%rd4+-8];
	mul.wide.u32 	%rd17, %r195, 4;
	add.s64 	%rd18, %rd2, %rd17;
	st.local.f32 	[%rd18], %f2;
	add.s32 	%r195, %r195, 1;
$L__BB4_5:
	ld.param.u32 	%r166, [_Z18kernelFilterShrinkiiPfS__param_0];
	setp.ge.s32 	%p18, %r3, %r121;
	add.s32 	%r10, %r1, -1;
	setp.gt.s32 	%p19, %r1, %r166;
	or.b32  	%r133, %r10, %r3;
	setp.lt.s32 	%p20, %r133, 0;
	or.pred  	%p21, %p19, %p20;
	or.pred  	%p22, %p18, %p21;
	@%p22 bra 	$L__BB4_7;
	ld.global.f32 	%f3, [%rd4+-4];
	mul.wide.u32 	%rd19, %r195, 4;
	add.s64 	%rd20, %rd2, %rd19;
	st.local.f32 	[%rd20], %f3;
	add.s32 	%r195, %r195, 1;
$L__BB4_7:
	setp.ge.s32 	%p23, %r3, %r121;
	or.b32  	%r134, %r1, %r3;
	setp.lt.s32 	%p24, %r134, 0;
	or.pred  	%p25, %p23, %p24;
	@%p25 bra 	$L__BB4_9;
	add.s32 	%r135, %r1, %r5;
	mul.wide.s32 	%rd21, %r135, 4;
	add.s64 	%rd22, %rd1, %rd21;
	ld.global.f32 	%f4, [%rd22];
	mul.wide.u32 	%rd23, %r195, 4;
	add.s64 	%rd24, %rd2, %rd23;
	st.local.f32 	[%rd24], %f4;
	add.s32 	%r195, %r195, 1;
$L__BB4_9:
	ld.param.u32 	%r167, [_Z18kernelFilterShrinkiiPfS__param_0];
	setp.ge.s32 	%p26, %r3, %r121;
	add.s32 	%r15, %r1, 1;
	setp.ge.s32 	%p27, %r15, %r167;
	or.b32  	%r136, %r15, %r3;
	setp.lt.s32 	%p28, %r136, 0;
	or.pred  	%p29, %p27, %p26;
	or.pred  	%p30, %p29, %p28;
	@%p30 bra 	$L__BB4_11;
	ld.global.f32 	%f5, [%rd4+4];
	mul.wide.u32 	%rd25, %r195, 4;
	add.s64 	%rd26, %rd2, %rd25;
	st.local.f32 	[%rd26], %f5;
	add.s32 	%r195, %r195, 1;
$L__BB4_11:
	ld.param.u32 	%r168, [_Z18kernelFilterShrinkiiPfS__param_0];
	setp.ge.s32 	%p31, %r3, %r121;
	add.s32 	%r18, %r1, 2;
	setp.ge.s32 	%p32, %r18, %r168;
	or.b32  	%r137, %r18, %r3;
	setp.lt.s32 	%p33, %r137, 0;
	or.pred  	%p34, %p32, %p31;
	or.pred  	%p35, %p34, %p33;
	@%p35 bra 	$L__BB4_13;
	ld.global.f32 	%f6, [%rd4+8];
	mul.wide.u32 	%rd27, %r195, 4;
	add.s64 	%rd28, %rd2, %rd27;
	st.local.f32 	[%rd28], %f6;
	add.s32 	%r195, %r195, 1;
$L__BB4_13:
	ld.param.u32 	%r169, [_Z18kernelFilterShrinkiiPfS__param_0];
	setp.ge.s32 	%p36, %r3, %r121;
	add.s32 	%r21, %r1, 3;
	setp.ge.s32 	%p37, %r21, %r169;
	or.b32  	%r138, %r21, %r3;
	setp.lt.s32 	%p38, %r138, 0;
	or.pred  	%p39, %p37, %p36;
	or.pred  	%p40, %p39, %p38;
	@%p40 bra 	$L__BB4_15;
	ld.global.f32 	%f7, [%rd4+12];
	mul.wide.u32 	%rd29, %r195, 4;
	add.s64 	%rd30, %rd2, %rd29;
	st.local.f32 	[%rd30], %f7;
	add.s32 	%r195, %r195, 1;
$L__BB4_15:
	ld.param.u32 	%r170, [_Z18kernelFilterShrinkiiPfS__param_0];
	setp.ge.s32 	%p41, %r4, %r170;
	add.s32 	%r24, %r128, -2;
	setp.ge.s32 	%p42, %r24, %r121;
	add.s32 	%r25, %r5, %r170;
	or.b32  	%r139, %r4, %r24;
	setp.lt.s32 	%p43, %r139, 0;
	or.pred  	%p44, %p41, %p42;
	cvt.s64.s32 	%rd31, %r25;
	add.s64 	%rd32, %rd3, %rd31;
	shl.b64 	%rd33, %rd32, 2;
	add.s64 	%rd5, %rd1, %rd33;
	or.pred  	%p45, %p44, %p43;
	@%p45 bra 	$L__BB4_17;
	ld.global.f32 	%f8, [%rd5+-12];
	mul.wide.u32 	%rd34, %r195, 4;
	add.s64 	%rd35, %rd2, %rd34;
	st.local.f32 	[%rd35], %f8;
	add.s32 	%r195, %r195, 1;
$L__BB4_17:
	ld.param.u32 	%r171, [_Z18kernelFilterShrinkiiPfS__param_0];
	setp.ge.s32 	%p46, %r24, %r121;
	setp.ge.s32 	%p47, %r7, %r171;
	or.b32  	%r140, %r7, %r24;
	setp.lt.s32 	%p48, %r140, 0;
	or.pred  	%p49, %p47, %p46;
	or.pred  	%p50, %p49, %p48;
	@%p50 bra 	$L__BB4_19;
	ld.global.f32 	%f9, [%rd5+-8];
	mul.wide.u32 	%rd36, %r195, 4;
	add.s64 	%rd37, %rd2, %rd36;
	st.local.f32 	[%rd37], %f9;
	add.s32 	%r195, %r195, 1;
$L__BB4_19:
	ld.param.u32 	%r172, [_Z18kernelFilterShrinkiiPfS__param_0];
	setp.ge.s32 	%p51, %r24, %r121;
	setp.gt.s32 	%p52, %r1, %r172;
	or.b32  	%r141, %r10, %r24;
	setp.lt.s32 	%p53, %r141, 0;
	or.pred  	%p54, %p52, %p53;
	or.pred  	%p55, %p51, %p54;
	@%p55 bra 	$L__BB4_21;
	ld.global.f32 	%f10, [%rd5+-4];
	mul.wide.u32 	%rd38, %r195, 4;
	add.s64 	%rd39, %rd2, %rd38;
	st.local.f32 	[%rd39], %f10;
	add.s32 	%r195, %r195, 1;
$L__BB4_21:
	setp.ge.s32 	%p56, %r24, %r121;
	or.b32  	%r142, %r1, %r24;
	setp.lt.s32 	%p57, %r142, 0;
	or.pred  	%p58, %p56, %p57;
	@%p58 bra 	$L__BB4_23;
	add.s32 	%r143, %r1, %r25;
	mul.wide.s32 	%rd40, %r143, 4;
	add.s64 	%rd41, %rd1, %rd40;
	ld.global.f32 	%f11, [%rd41];
	mul.wide.u32 	%rd42, %r195, 4;
	add.s64 	%rd43, %rd2, %rd42;
	st.local.f32 	[%rd43], %f11;
	add.s32 	%r195, %r195, 1;
$L__BB4_23:
	ld.param.u32 	%r173, [_Z18kernelFilterShrinkiiPfS__param_0];
	setp.ge.s32 	%p59, %r24, %r121;
	setp.ge.s32 	%p60, %r15, %r173;
	or.b32  	%r144, %r15, %r24;
	setp.lt.s32 	%p61, %r144, 0;
	or.pred  	%p62, %p60, %p59;
	or.pred  	%p63, %p62, %p61;
	@%p63 bra 	$L__BB4_25;
	ld.global.f32 	%f12, [%rd5+4];
	mul.wide.u32 	%rd44, %r195, 4;
	add.s64 	%rd45, %rd2, %rd44;
	st.local.f32 	[%rd45], %f12;
	add.s32 	%r195, %r195, 1;
$L__BB4_25:
	ld.param.u32 	%r174, [_Z18kernelFilterShrinkiiPfS__param_0];
	setp.ge.s32 	%p64, %r24, %r121;
	setp.ge.s32 	%p65, %r18, %r174;
	or.b32  	%r145, %r18, %r24;
	setp.lt.s32 	%p66, %r145, 0;
	or.pred  	%p67, %p65, %p64;
	or.pred  	%p68, %p67, %p66;
	@%p68 bra 	$L__BB4_27;
	ld.global.f32 	%f13, [%rd5+8];
	mul.wide.u32 	%rd46, %r195, 4;
	add.s64 	%rd47, %rd2, %rd46;
	st.local.f32 	[%rd47], %f13;
	add.s32 	%r195, %r195, 1;
$L__BB4_27:
	ld.param.u32 	%r175, [_Z18kernelFilterShrinkiiPfS__param_0];
	setp.ge.s32 	%p69, %r24, %r121;
	setp.ge.s32 	%p70, %r21, %r175;
	or.b32  	%r146, %r21, %r24;
	setp.lt.s32 	%p71, %r146, 0;
	or.pred  	%p72, %p70, %p69;
	or.pred  	%p73, %p72, %p71;
	@%p73 bra 	$L__BB4_29;
	ld.global.f32 	%f14, [%rd5+12];
	mul.wide.u32 	%rd48, %r195, 4;
	add.s64 	%rd49, %rd2, %rd48;
	st.local.f32 	[%rd49], %f14;
	add.s32 	%r195, %r195, 1;
$L__BB4_29:
	ld.param.u32 	%r176, [_Z18kernelFilterShrinkiiPfS__param_0];
	setp.ge.s32 	%p74, %r4, %r176;
	add.s32 	%r40, %r128, -1;
	setp.gt.u32 	%p75, %r128, %r121;
	add.s32 	%r41, %r25, %r176;
	or.b32  	%r147, %r4, %r40;
	setp.lt.s32 	%p76, %r147, 0;
	or.pred  	%p77, %p74, %p76;
	cvt.s64.s32 	%rd50, %r41;
	add.s64 	%rd51, %rd3, %rd50;
	shl.b64 	%rd52, %rd51, 2;
	add.s64 	%rd6, %rd1, %rd52;
	or.pred  	%p78, %p75, %p77;
	@%p78 bra 	$L__BB4_31;
	ld.global.f32 	%f15, [%rd6+-12];
	mul.wide.u32 	%rd53, %r195, 4;
	add.s64 	%rd54, %rd2, %rd53;
	st.local.f32 	[%rd54], %f15;
	add.s32 	%r195, %r195, 1;
$L__BB4_31:
	ld.param.u32 	%r177, [_Z18kernelFilterShrinkiiPfS__param_0];
	setp.gt.u32 	%p79, %r128, %r121;
	setp.ge.s32 	%p80, %r7, %r177;
	or.b32  	%r148, %r7, %r40;
	setp.lt.s32 	%p81, %r148, 0;
	or.pred  	%p82, %p80, %p81;
	or.pred  	%p83, %p79, %p82;
	@%p83 bra 	$L__BB4_33;
	ld.global.f32 	%f16, [%rd6+-8];
	mul.wide.u32 	%rd55, %r195, 4;
	add.s64 	%rd56, %rd2, %rd55;
	st.local.f32 	[%rd56], %f16;
	add.s32 	%r195, %r195, 1;
$L__BB4_33:
	ld.param.u32 	%r178, [_Z18kernelFilterShrinkiiPfS__param_0];
	setp.gt.u32 	%p84, %r128, %r121;
	setp.gt.s32 	%p85, %r1, %r178;
	or.b32  	%r149, %r10, %r40;
	setp.lt.s32 	%p86, %r149, 0;
	or.pred  	%p87, %p85, %p86;
	or.pred  	%p88, %p84, %p87;
	@%p88 bra 	$L__BB4_35;
	ld.global.f32 	%f17, [%rd6+-4];
	mul.wide.u32 	%rd57, %r195, 4;
	add.s64 	%rd58, %rd2, %rd57;
	st.local.f32 	[%rd58], %f17;
	add.s32 	%r195, %r195, 1;
$L__BB4_35:
	setp.gt.u32 	%p89, %r128, %r121;
	or.b32  	%r150, %r1, %r40;
	setp.lt.s32 	%p90, %r150, 0;
	or.pred  	%p91, %p89, %p90;
	@%p91 bra 	$L__BB4_37;
	add.s32 	%r151, %r1, %r41;
	mul.wide.s32 	%rd59, %r151, 4;
	add.s64 	%rd60, %rd1, %rd59;
	ld.global.f32 	%f18, [%rd60];
	mul.wide.u32 	%rd61, %r195, 4;
	add.s64 	%rd62, %rd2, %rd61;
	st.local.f32 	[%rd62], %f18;
	add.s32 	%r195, %r195, 1;
$L__BB4_37:
	ld.param.u32 	%r179, [_Z18kernelFilterShrinkiiPfS__param_0];
	setp.gt.u32 	%p92, %r128, %r121;
	setp.ge.s32 	%p93, %r15, %r179;
	or.b32  	%r152, %r15, %r40;
	setp.lt.s32 	%p94, %r152, 0;
	or.pred  	%p95, %p93, %p94;
	or.pred  	%p96, %p92, %p95;
	@%p96 bra 	$L__BB4_39;
	ld.global.f32 	%f19, [%rd6+4];
	mul.wide.u32 	%rd63, %r195, 4;
	add.s64 	%rd64, %rd2, %rd63;
	st.local.f32 	[%rd64], %f19;
	add.s32 	%r195, %r195, 1;
$L__BB4_39:
	ld.param.u32 	%r180, [_Z18kernelFilterShrinkiiPfS__param_0];
	setp.gt.u32 	%p97, %r128, %r121;
	setp.ge.s32 	%p98, %r18, %r180;
	or.b32  	%r153, %r18, %r40;
	setp.lt.s32 	%p99, %r153, 0;
	or.pred  	%p100, %p98, %p99;
	or.pred  	%p101, %p97, %p100;
	@%p101 bra 	$L__BB4_41;
	ld.global.f32 	%f20, [%rd6+8];
	mul.wide.u32 	%rd65, %r195, 4;
	add.s64 	%rd66, %rd2, %rd65;
	st.local.f32 	[%rd66], %f20;
	add.s32 	%r195, %r195, 1;
$L__BB4_41:
	ld.param.u32 	%r181, [_Z18kernelFilterShrinkiiPfS__param_0];
	setp.gt.u32 	%p102, %r128, %r121;
	setp.ge.s32 	%p103, %r21, %r181;
	or.b32  	%r154, %r21, %r40;
	setp.lt.s32 	%p104, %r154, 0;
	or.pred  	%p105, %p103, %p104;
	or.pred  	%p106, %p102, %p105;
	@%p106 bra 	$L__BB4_43;
	ld.global.f32 	%f21, [%rd6+12];
	mul.wide.u32 	%rd67, %r195, 4;
	add.s64 	%rd68, %rd2, %rd67;
	st.local.f32 	[%rd68], %f21;
	add.s32 	%r195, %r195, 1;
$L__BB4_43:
	ld.param.u32 	%r182, [_Z18kernelFilterShrinkiiPfS__param_0];
	setp.ge.s32 	%p107, %r4, %r182;
	add.s32 	%r56, %r41, %r182;
	setp.lt.s32 	%p108, %r1, 3;
	cvt.s64.s32 	%rd69, %r56;
	add.s64 	%rd70, %rd3, %rd69;
	shl.b64 	%rd71, %rd70, 2;
	add.s64 	%rd7, %rd1, %rd71;
	or.pred  	%p109, %p107, %p108;
	@%p109 bra 	$L__BB4_45;
	ld.global.f32 	%f22, [%rd7+-12];
	mul.wide.u32 	%rd72, %r195, 4;
	add.s64 	%rd73, %rd2, %rd72;
	st.local.f32 	[%rd73], %f22;
	add.s32 	%r195, %r195, 1;
$L__BB4_45:
	ld.param.u32 	%r183, [_Z18kernelFilterShrinkiiPfS__param_0];
	setp.lt.s32 	%p110, %r7, %r183;
	setp.gt.s32 	%p111, %r1, 1;
	and.pred  	%p1, %p110, %p111;
	not.pred 	%p112, %p1;
	@%p112 bra 	$L__BB4_47;
	ld.global.f32 	%f23, [%rd7+-8];
	mul.wide.u32 	%rd74, %r195, 4;
	add.s64 	%rd75, %rd2, %rd74;
	st.local.f32 	[%rd75], %f23;
	add.s32 	%r195, %r195, 1;
$L__BB4_47:
	ld.param.u32 	%r184, [_Z18kernelFilterShrinkiiPfS__param_0];
	setp.gt.s32 	%p113, %r1, %r184;
	setp.lt.s32 	%p114, %r1, 1;
	or.pred  	%p115, %p113, %p114;
	@%p115 bra 	$L__BB4_49;
	ld.global.f32 	%f24, [%rd7+-4];
	mul.wide.u32 	%rd76, %r195, 4;
	add.s64 	%rd77, %rd2, %rd76;
	st.local.f32 	[%rd77], %f24;
	add.s32 	%r195, %r195, 1;
$L__BB4_49:
	setp.lt.s32 	%p116, %r1, 0;
	@%p116 bra 	$L__BB4_51;
	add.s32 	%r155, %r1, %r56;
	mul.wide.s32 	%rd78, %r155, 4;
	add.s64 	%rd79, %rd1, %rd78;
	ld.global.f32 	%f25, [%rd79];
	mul.wide.u32 	%rd80, %r195, 4;
	add.s64 	%rd81, %rd2, %rd80;
	st.local.f32 	[%rd81], %f25;
	add.s32 	%r195, %r195, 1;
$L__BB4_51:
	ld.param.u32 	%r185, [_Z18kernelFilterShrinkiiPfS__param_0];
	setp.lt.s32 	%p117, %r15, %r185;
	setp.gt.s32 	%p118, %r1, -2;
	and.pred  	%p2, %p117, %p118;
	not.pred 	%p119, %p2;
	@%p119 bra 	$L__BB4_53;
	ld.global.f32 	%f26, [%rd7+4];
	mul.wide.u32 	%rd82, %r195, 4;
	add.s64 	%rd83, %rd2, %rd82;
	st.local.f32 	[%rd83], %f26;
	add.s32 	%r195, %r195, 1;
$L__BB4_53:
	ld.param.u32 	%r186, [_Z18kernelFilterShrinkiiPfS__param_0];
	setp.lt.s32 	%p120, %r18, %r186;
	setp.gt.s32 	%p121, %r1, -3;
	and.pred  	%p3, %p120, %p121;
	not.pred 	%p122, %p3;
	@%p122 bra 	$L__BB4_55;
	ld.global.f32 	%f27, [%rd7+8];
	mul.wide.u32 	%rd84, %r195, 4;
	add.s64 	%rd85, %rd2, %rd84;
	st.local.f32 	[%rd85], %f27;
	add.s32 	%r195, %r195, 1;
$L__BB4_55:
	ld.param.u32 	%r187, [_Z18kernelFilterShrinkiiPfS__param_0];
	setp.lt.s32 	%p123, %r21, %r187;
	setp.gt.s32 	%p124, %r1, -4;
	and.pred  	%p4, %p123, %p124;
	not.pred 	%p125, %p4;
	@%p125 bra 	$L__BB4_57;
	ld.global.f32 	%f28, [%rd7+12];
	mul.wide.u32 	%rd86, %r195, 4;
	add.s64 	%rd87, %rd2, %rd86;
	st.local.f32 	[%rd87], %f28;
	add.s32 	%r195, %r195, 1;
$L__BB4_57:
	ld.param.u32 	%r188, [_Z18kernelFilterShrinkiiPfS__param_0];
	add.s32 	%r71, %r128, 1;
	setp.ge.u32 	%p126, %r71, %r121;
	add.s32 	%r72, %r56, %r188;
	add.s32 	%r156, %r1, -3;
	setp.ge.s32 	%p127, %r156, %r188;
	setp.lt.s32 	%p128, %r1, 3;
	or.pred  	%p129, %p127, %p128;
	cvt.s64.s32 	%rd88, %r72;
	add.s64 	%rd89, %rd3, %rd88;
	shl.b64 	%rd90, %rd89, 2;
	add.s64 	%rd8, %rd1, %rd90;
	or.pred  	%p130, %p126, %p129;
	@%p130 bra 	$L__BB4_59;
	ld.global.f32 	%f29, [%rd8+-12];
	mul.wide.u32 	%rd91, %r195, 4;
	add.s64 	%rd92, %rd2, %rd91;
	st.local.f32 	[%rd92], %f29;
	add.s32 	%r195, %r195, 1;
$L__BB4_59:
	setp.ge.u32 	%p131, %r71, %r121;
	or.pred  	%p133, %p131, %p112;
	@%p133 bra 	$L__BB4_61;
	ld.global.f32 	%f30, [%rd8+-8];
	mul.wide.u32 	%rd93, %r195, 4;
	add.s64 	%rd94, %rd2, %rd93;
	st.local.f32 	[%rd94], %f30;
	add.s32 	%r195, %r195, 1;
$L__BB4_61:
	ld.param.u32 	%r189, [_Z18kernelFilterShrinkiiPfS__param_0];
	setp.ge.u32 	%p134, %r71, %r121;
	setp.gt.s32 	%p135, %r1, %r189;
	setp.lt.s32 	%p136, %r1, 1;
	or.pred  	%p137, %p135, %p136;
	or.pred  	%p138, %p134, %p137;
	@%p138 bra 	$L__BB4_63;
	ld.global.f32 	%f31, [%rd8+-4];
	mul.wide.u32 	%rd95, %r195, 4;
	add.s64 	%rd96, %rd2, %rd95;
	st.local.f32 	[%rd96], %f31;
	add.s32 	%r195, %r195, 1;
$L__BB4_63:
	setp.ge.u32 	%p139, %r71, %r121;
	setp.lt.s32 	%p140, %r1, 0;
	or.pred  	%p141, %p139, %p140;
	@%p141 bra 	$L__BB4_65;
	add.s32 	%r157, %r1, %r72;
	mul.wide.s32 	%rd97, %r157, 4;
	add.s64 	%rd98, %rd1, %rd97;
	ld.global.f32 	%f32, [%rd98];
	mul.wide.u32 	%rd99, %r195, 4;
	add.s64 	%rd100, %rd2, %rd99;
	st.local.f32 	[%rd100], %f32;
	add.s32 	%r195, %r195, 1;
$L__BB4_65:
	setp.ge.u32 	%p142, %r71, %r121;
	or.pred  	%p144, %p142, %p119;
	@%p144 bra 	$L__BB4_67;
	ld.global.f32 	%f33, [%rd8+4];
	mul.wide.u32 	%rd101, %r195, 4;
	add.s64 	%rd102, %rd2, %rd101;
	st.local.f32 	[%rd102], %f33;
	add.s32 	%r195, %r195, 1;
$L__BB4_67:
	setp.ge.u32 	%p145, %r71, %r121;
	or.pred  	%p147, %p145, %p122;
	@%p147 bra 	$L__BB4_69;
	ld.global.f32 	%f34, [%rd8+8];
	mul.wide.u32 	%rd103, %r195, 4;
	add.s64 	%rd104, %rd2, %rd103;
	st.local.f32 	[%rd104], %f34;
	add.s32 	%r195, %r195, 1;
$L__BB4_69:
	setp.ge.u32 	%p148, %r71, %r121;
	or.pred  	%p150, %p148, %p125;
	@%p150 bra 	$L__BB4_71;
	ld.global.f32 	%f35, [%rd8+12];
	mul.wide.u32 	%rd105, %r195, 4;
	add.s64 	%rd106, %rd2, %rd105;
	st.local.f32 	[%rd106], %f35;
	add.s32 	%r195, %r195, 1;
$L__BB4_71:
	ld.param.u32 	%r190, [_Z18kernelFilterShrinkiiPfS__param_0];
	add.s32 	%r87, %r128, 2;
	setp.ge.u32 	%p151, %r87, %r121;
	add.s32 	%r88, %r72, %r190;
	add.s32 	%r158, %r1, -3;
	setp.ge.s32 	%p152, %r158, %r190;
	setp.lt.s32 	%p153, %r1, 3;
	or.pred  	%p154, %p152, %p153;
	cvt.s64.s32 	%rd107, %r88;
	add.s64 	%rd108, %rd3, %rd107;
	shl.b64 	%rd109, %rd108, 2;
	add.s64 	%rd9, %rd1, %rd109;
	or.pred  	%p155, %p151, %p154;
	@%p155 bra 	$L__BB4_73;
	ld.global.f32 	%f36, [%rd9+-12];
	mul.wide.u32 	%rd110, %r195, 4;
	add.s64 	%rd111, %rd2, %rd110;
	st.local.f32 	[%rd111], %f36;
	add.s32 	%r195, %r195, 1;
$L__BB4_73:
	setp.ge.u32 	%p156, %r87, %r121;
	or.pred  	%p158, %p156, %p112;
	@%p158 bra 	$L__BB4_75;
	ld.global.f32 	%f37, [%rd9+-8];
	mul.wide.u32 	%rd112, %r195, 4;
	add.s64 	%rd113, %rd2, %rd112;
	st.local.f32 	[%rd113], %f37;
	add.s32 	%r195, %r195, 1;
$L__BB4_75:
	ld.param.u32 	%r191, [_Z18kernelFilterShrinkiiPfS__param_0];
	setp.ge.u32 	%p159, %r87, %r121;
	setp.gt.s32 	%p160, %r1, %r191;
	setp.lt.s32 	%p161, %r1, 1;
	or.pred  	%p162, %p160, %p161;
	or.pred  	%p163, %p159, %p162;
	@%p163 bra 	$L__BB4_77;
	ld.global.f32 	%f38, [%rd9+-4];
	mul.wide.u32 	%rd114, %r195, 4;
	add.s64 	%rd115, %rd2, %rd114;
	st.local.f32 	[%rd115], %f38;
	add.s32 	%r195, %r195, 1;
$L__BB4_77:
	setp.ge.u32 	%p164, %r87, %r121;
	setp.lt.s32 	%p165, %r1, 0;
	or.pred  	%p166, %p164, %p165;
	@%p166 bra 	$L__BB4_79;
	add.s32 	%r159, %r1, %r88;
	mul.wide.s32 	%rd116, %r159, 4;
	add.s64 	%rd117, %rd1, %rd116;
	ld.global.f32 	%f39, [%rd117];
	mul.wide.u32 	%rd118, %r195, 4;
	add.s64 	%rd119, %rd2, %rd118;
	st.local.f32 	[%rd119], %f39;
	add.s32 	%r195, %r195, 1;
$L__BB4_79:
	setp.ge.u32 	%p167, %r87, %r121;
	or.pred  	%p169, %p167, %p119;
	@%p169 bra 	$L__BB4_81;
	ld.global.f32 	%f40, [%rd9+4];
	mul.wide.u32 	%rd120, %r195, 4;
	add.s64 	%rd121, %rd2, %rd120;
	st.local.f32 	[%rd121], %f40;
	add.s32 	%r195, %r195, 1;
$L__BB4_81:
	setp.ge.u32 	%p170, %r87, %r121;
	or.pred  	%p172, %p170, %p122;
	@%p172 bra 	$L__BB4_83;
	ld.global.f32 	%f41, [%rd9+8];
	mul.wide.u32 	%rd122, %r195, 4;
	add.s64 	%rd123, %rd2, %rd122;
	st.local.f32 	[%rd123], %f41;
	add.s32 	%r195, %r195, 1;
$L__BB4_83:
	setp.ge.u32 	%p173, %r87, %r121;
	or.pred  	%p175, %p173, %p125;
	@%p175 bra 	$L__BB4_85;
	ld.global.f32 	%f42, [%rd9+12];
	mul.wide.u32 	%rd124, %r195, 4;
	add.s64 	%rd125, %rd2, %rd124;
	st.local.f32 	[%rd125], %f42;
	add.s32 	%r195, %r195, 1;
$L__BB4_85:
	ld.param.u32 	%r192, [_Z18kernelFilterShrinkiiPfS__param_0];
	add.s32 	%r103, %r128, 3;
	setp.ge.u32 	%p176, %r103, %r121;
	add.s32 	%r104, %r88, %r192;
	add.s32 	%r160, %r1, -3;
	setp.ge.s32 	%p177, %r160, %r192;
	setp.lt.s32 	%p178, %r1, 3;
	or.pred  	%p179, %p177, %p178;
	cvt.s64.s32 	%rd126, %r104;
	add.s64 	%rd127, %rd3, %rd126;
	shl.b64 	%rd128, %rd127, 2;
	add.s64 	%rd10, %rd1, %rd128;
	or.pred  	%p180, %p176, %p179;
	@%p180 bra 	$L__BB4_87;
	ld.global.f32 	%f43, [%rd10+-12];
	mul.wide.u32 	%rd129, %r195, 4;
	add.s64 	%rd130, %rd2, %rd129;
	st.local.f32 	[%rd130], %f43;
	add.s32 	%r195, %r195, 1;
$L__BB4_87:
	setp.ge.u32 	%p181, %r103, %r121;
	or.pred  	%p183, %p181, %p112;
	@%p183 bra 	$L__BB4_89;
	ld.global.f32 	%f44, [%rd10+-8];
	mul.wide.u32 	%rd131, %r195, 4;
	add.s64 	%rd132, %rd2, %rd131;
	st.local.f32 	[%rd132], %f44;
	add.s32 	%r195, %r195, 1;
$L__BB4_89:
	ld.param.u32 	%r193, [_Z18kernelFilterShrinkiiPfS__param_0];
	setp.ge.u32 	%p184, %r103, %r121;
	setp.gt.s32 	%p185, %r1, %r193;
	setp.lt.s32 	%p186, %r1, 1;
	or.pred  	%p187, %p185, %p186;
	or.pred  	%p188, %p184, %p187;
	@%p188 bra 	$L__BB4_91;
	ld.global.f32 	%f45, [%rd10+-4];
	mul.wide.u32 	%rd133, %r195, 4;
	add.s64 	%rd134, %rd2, %rd133;
	st.local.f32 	[%rd134], %f45;
	add.s32 	%r195, %r195, 1;
$L__BB4_91:
	setp.ge.u32 	%p189, %r103, %r121;
	setp.lt.s32 	%p190, %r1, 0;
	or.pred  	%p191, %p189, %p190;
	@%p191 bra 	$L__BB4_93;
	add.s32 	%r161, %r1, %r104;
	mul.wide.s32 	%rd135, %r161, 4;
	add.s64 	%rd136, %rd1, %rd135;
	ld.global.f32 	%f46, [%rd136];
	mul.wide.u32 	%rd137, %r195, 4;
	add.s64 	%rd138, %rd2, %rd137;
	st.local.f32 	[%rd138], %f46;
	add.s32 	%r195, %r195, 1;
$L__BB4_93:
	setp.ge.u32 	%p192, %r103, %r121;
	or.pred  	%p194, %p192, %p119;
	@%p194 bra 	$L__BB4_95;
	ld.global.f32 	%f47, [%rd10+4];
	mul.wide.u32 	%rd139, %r195, 4;
	add.s64 	%rd140, %rd2, %rd139;
	st.local.f32 	[%rd140], %f47;
	add.s32 	%r195, %r195, 1;
$L__BB4_95:
	setp.ge.u32 	%p195, %r103, %r121;
	or.pred  	%p197, %p195, %p122;
	@%p197 bra 	$L__BB4_97;
	ld.global.f32 	%f48, [%rd10+8];
	mul.wide.u32 	%rd141, %r195, 4;
	add.s64 	%rd142, %rd2, %rd141;
	st.local.f32 	[%rd142], %f48;
	add.s32 	%r195, %r195, 1;
$L__BB4_97:
	setp.ge.u32 	%p198, %r103, %r121;
	or.pred  	%p200, %p198, %p125;
	@%p200 bra 	$L__BB4_99;
	ld.global.f32 	%f49, [%rd10+12];
	mul.wide.u32 	%rd143, %r195, 4;
	add.s64 	%rd144, %rd2, %rd143;
	st.local.f32 	[%rd144], %f49;
	add.s32 	%r195, %r195, 1;
$L__BB4_99:
	add.s32 	%r162, %r195, -1;
	add.u64 	%rd145, %SP, 0;
	{ // callseq 3, 0
	.param .b64 param0;
	st.param.b64 	[param0], %rd145;
	.param .b32 param1;
	st.param.b32 	[param1], 0;
	.param .b32 param2;
	st.param.b32 	[param2], %r162;
	.param .b32 param3;
	st.param.b32 	[param3], %r195;
	.param .b32 retval0;
	call.uni (retval0), 
	_Z12medianNoSortPfiii, 
	(
	param0, 
	param1, 
	param2, 
	param3
	);
	ld.param.f32 	%f50, [retval0];
	} // callseq 3
	add.s32 	%r163, %r56, %r1;
	cvta.to.global.u64 	%rd146, %rd11;
	mul.wide.s32 	%rd147, %r163, 4;
	add.s64 	%rd148, %rd146, %rd147;
	st.global.f32 	[%rd148], %f50;
$L__BB4_100:
	ret;

}
	// .globl	_Z18kernelFilterExtendiiPfS_
.visible .entry _Z18kernelFilterExtendiiPfS_(
	.param .u32 _Z18kernelFilterExtendiiPfS__param_0,
	.param .u32 _Z18kernelFilterExtendiiPfS__param_1,
	.param .u64 .ptr .align 1 _Z18kernelFilterExtendiiPfS__param_2,
	.param .u64 .ptr .align 1 _Z18kernelFilterExtendiiPfS__param_3
)
{
	.local .align 4 .b8 	__local_depot5[196];
	.reg .b64 	%SP;
	.reg .b64 	%SPL;
	.reg .pred 	%p<112>;
	.reg .b32 	%r<263>;
	.reg .b32 	%f<109>;
	.reg .b64 	%rd<108>;

	mov.u64 	%SPL, __local_depot5;
	cvta.local.u64 	%SP, %SPL;
	ld.param.u32 	%r156, [_Z18kernelFilterExtendiiPfS__param_0];
	ld.param.u32 	%r158, [_Z18kernelFilterExtendiiPfS__param_1];
	ld.param.u64 	%rd46, [_Z18kernelFilterExtendiiPfS__param_2];
	cvta.to.global.u64 	%rd1, %rd46;
	add.u64 	%rd47, %SP, 0;
	add.u64 	%rd2, %SPL, 0;
	mov.u32 	%r159, %ntid.x;
	mov.u32 	%r160, %ctaid.x;
	mov.u32 	%r161, %tid.x;
	mad.lo.s32 	%r1, %r159, %r160, %r161;
	mov.u32 	%r162, %ntid.y;
	mov.u32 	%r163, %ctaid.y;
	mov.u32 	%r164, %tid.y;
	mad.lo.s32 	%r165, %r162, %r163, %r164;
	setp.ge.s32 	%p1, %r1, %r156;
	setp.ge.s32 	%p2, %r165, %r158;
	or.pred  	%p3, %p1, %p2;
	@%p3 bra 	$L__BB5_145;
	max.s32 	%r3, %r1, 3;
	add.s32 	%r166, %r156, -1;
	add.s32 	%r4, %r1, 3;
	min.s32 	%r5, %r166, %r4;
	max.u32 	%r6, %r165, 3;
	add.s32 	%r167, %r158, -1;
	add.s32 	%r168, %r165, 3;
	min.u32 	%r7, %r167, %r168;
	sub.s32 	%r9, %r3, %r1;
	add.s32 	%r8, %r9, -3;
	sub.s32 	%r10, %r5, %r1;
	add.s32 	%r261, %r10, 4;
	sub.s32 	%r13, %r6, %r165;
	add.s32 	%r12, %r13, -3;
	sub.s32 	%r14, %r7, %r165;
	add.s32 	%r230, %r14, 4;
	setp.ge.s32 	%p4, %r13, %r230;
	@%p4 bra 	$L__BB5_11;
	sub.s32 	%r169, %r6, %r12;
	add.s32 	%r16, %r169, -6;
	mov.u32 	%r224, %r13;
$L__BB5_3:
	setp.ge.s32 	%p5, %r9, %r261;
	@%p5 bra 	$L__BB5_10;
	sub.s32 	%r170, %r5, %r3;
	and.b32  	%r171, %r170, 3;
	setp.eq.s32 	%p6, %r171, 0;
	add.s32 	%r172, %r16, %r224;
	sub.s32 	%r173, %r3, %r8;
	mad.lo.s32 	%r174, %r172, %r156, %r173;
	add.s32 	%r18, %r174, -6;
	mov.u32 	%r225, %r9;
	@%p6 bra 	$L__BB5_8;
	add.s32 	%r225, %r8, 4;
	sub.s32 	%r175, %r5, %r3;
	and.b32  	%r176, %r175, 3;
	setp.eq.s32 	%p7, %r176, 1;
	add.s32 	%r177, %r18, %r9;
	mul.wide.s32 	%rd48, %r177, 4;
	add.s64 	%rd3, %rd1, %rd48;
	ld.global.f32 	%f51, [%rd3];
	mad.lo.s32 	%r178, %r224, 7, %r9;
	mul.wide.s32 	%rd49, %r178, 4;
	add.s64 	%rd4, %rd2, %rd49;
	st.local.f32 	[%rd4], %f51;
	@%p7 bra 	$L__BB5_8;
	add.s32 	%r225, %r8, 5;
	setp.eq.s32 	%p8, %r176, 2;
	ld.global.f32 	%f52, [%rd3+4];
	st.local.f32 	[%rd4+4], %f52;
	@%p8 bra 	$L__BB5_8;
	add.s32 	%r225, %r8, 6;
	ld.global.f32 	%f53, [%rd3+8];
	st.local.f32 	[%rd4+8], %f53;
$L__BB5_8:
	sub.s32 	%r181, %r5, %r3;
	add.s32 	%r182, %r181, 3;
	setp.lt.u32 	%p9, %r182, 3;
	@%p9 bra 	$L__BB5_10;
$L__BB5_9:
	add.s32 	%r183, %r18, %r225;
	mul.wide.s32 	%rd50, %r183, 4;
	add.s64 	%rd51, %rd1, %rd50;
	ld.global.f32 	%f54, [%rd51];
	mad.lo.s32 	%r184, %r224, 7, %r225;
	mul.wide.s32 	%rd52, %r184, 4;
	add.s64 	%rd53, %rd2, %rd52;
	st.local.f32 	[%rd53], %f54;
	ld.global.f32 	%f55, [%rd51+4];
	st.local.f32 	[%rd53+4], %f55;
	ld.global.f32 	%f56, [%rd51+8];
	st.local.f32 	[%rd53+8], %f56;
	ld.global.f32 	%f57, [%rd51+12];
	st.local.f32 	[%rd53+12], %f57;
	add.s32 	%r27, %r225, 4;
	setp.ne.s32 	%p10, %r225, %r10;
	mov.u32 	%r225, %r27;
	@%p10 bra 	$L__BB5_9;
$L__BB5_10:
	add.s32 	%r224, %r224, 1;
	setp.eq.s32 	%p11, %r224, %r230;
	@%p11 bra 	$L__BB5_11;
	bra.uni 	$L__BB5_3;
$L__BB5_11:
	setp.lt.s32 	%p12, %r12, -2;
	@%p12 bra 	$L__BB5_21;
	mul.lo.s32 	%r23, %r13, 7;
	max.s32 	%r24, %r13, 1;
	sub.s32 	%r186, %r5, %r3;
	and.b32  	%r25, %r186, 3;
	add.s32 	%r187, %r9, %r23;
	mul.wide.s32 	%rd54, %r187, 4;
	add.s64 	%rd5, %rd2, %rd54;
	mov.b32 	%r227, 0;
$L__BB5_13:
	setp.ge.s32 	%p13, %r9, %r261;
	@%p13 bra 	$L__BB5_20;
	setp.eq.s32 	%p14, %r25, 0;
	mov.u32 	%r228, %r9;
	@%p14 bra 	$L__BB5_18;
	add.s32 	%r228, %r8, 4;
	setp.eq.s32 	%p15, %r25, 1;
	ld.local.f32 	%f58, [%rd5];
	mad.lo.s32 	%r188, %r227, 7, %r9;
	mul.wide.s32 	%rd55, %r188, 4;
	add.s64 	%rd6, %rd2, %rd55;
	st.local.f32 	[%rd6], %f58;
	@%p15 bra 	$L__BB5_18;
	add.s32 	%r228, %r8, 5;
	setp.eq.s32 	%p16, %r25, 2;
	ld.local.f32 	%f59, [%rd5+4];
	st.local.f32 	[%rd6+4], %f59;
	@%p16 bra 	$L__BB5_18;
	add.s32 	%r228, %r8, 6;
	ld.local.f32 	%f60, [%rd5+8];
	st.local.f32 	[%rd6+8], %f60;
$L__BB5_18:
	add.s32 	%r190, %r186, 3;
	setp.lt.u32 	%p17, %r190, 3;
	@%p17 bra 	$L__BB5_20;
$L__BB5_19:
	add.s32 	%r191, %r228, %r23;
	mul.wide.s32 	%rd56, %r191, 4;
	add.s64 	%rd57, %rd2, %rd56;
	ld.local.f32 	%f61, [%rd57];
	mad.lo.s32 	%r192, %r227, 7, %r228;
	mul.wide.s32 	%rd58, %r192, 4;
	add.s64 	%rd59, %rd2, %rd58;
	st.local.f32 	[%rd59], %f61;
	ld.local.f32 	%f62, [%rd57+4];
	st.local.f32 	[%rd59+4], %f62;
	ld.local.f32 	%f63, [%rd57+8];
	st.local.f32 	[%rd59+8], %f63;
	ld.local.f32 	%f64, [%rd57+12];
	st.local.f32 	[%rd59+12], %f64;
	add.s32 	%r37, %r228, 4;
	setp.ne.s32 	%p18, %r228, %r10;
	mov.u32 	%r228, %r37;
	@%p18 bra 	$L__BB5_19;
$L__BB5_20:
	add.s32 	%r227, %r227, 1;
	setp.eq.s32 	%p19, %r227, %r24;
	@%p19 bra 	$L__BB5_21;
	bra.uni 	$L__BB5_13;
$L__BB5_21:
	setp.gt.s32 	%p20, %r14, 2;
	@%p20 bra 	$L__BB5_32;
	sub.s32 	%r193, %r5, %r3;
	and.b32  	%r34, %r193, 3;
	mad.lo.s32 	%r194, %r230, 7, %r9;
	mul.wide.s32 	%rd60, %r194, 4;
	add.s64 	%rd7, %rd2, %rd60;
	mul.lo.s32 	%r195, %r7, 7;
	mul.lo.s32 	%r196, %r165, 7;
	sub.s32 	%r197, %r195, %r196;
	add.s32 	%r35, %r197, 28;
	add.s64 	%rd63, %rd2, 8;
$L__BB5_23:
	setp.ge.s32 	%p21, %r9, %r261;
	@%p21 bra 	$L__BB5_31;
	setp.eq.s32 	%p22, %r34, 0;
	mul.lo.s32 	%r40, %r230, 7;
	mov.u32 	%r231, %r9;
	@%p22 bra 	$L__BB5_28;
	add.s32 	%r231, %r8, 4;
	setp.eq.s32 	%p23, %r34, 1;
	ld.local.f32 	%f65, [%rd7];
	add.s32 	%r198, %r9, %r40;
	mul.wide.s32 	%rd61, %r198, 4;
	add.s64 	%rd8, %rd2, %rd61;
	st.local.f32 	[%rd8], %f65;
	@%p23 bra 	$L__BB5_28;
	add.s32 	%r231, %r8, 5;
	setp.eq.s32 	%p24, %r34, 2;
	ld.local.f32 	%f66, [%rd7+4];
	st.local.f32 	[%rd8+4], %f66;
	@%p24 bra 	$L__BB5_28;
	add.s32 	%r231, %r8, 6;
	ld.local.f32 	%f67, [%rd7+8];
	st.local.f32 	[%rd8+8], %f67;
$L__BB5_28:
	add.s32 	%r200, %r193, 3;
	setp.lt.u32 	%p25, %r200, 3;
	@%p25 bra 	$L__BB5_31;
	sub.s32 	%r234, %r10, %r231;
	add.s32 	%r233, %r35, %r231;
	add.s32 	%r232, %r231, %r40;
$L__BB5_30:
	mul.wide.s32 	%rd62, %r233, 4;
	add.s64 	%rd64, %rd63, %rd62;
	mul.wide.s32 	%rd65, %r232, 4;
	add.s64 	%rd66, %rd63, %rd65;
	ld.local.f32 	%f68, [%rd64+-8];
	st.local.f32 	[%rd66+-8], %f68;
	ld.local.f32 	%f69, [%rd64+-4];
	st.local.f32 	[%rd66+-4], %f69;
	ld.local.f32 	%f70, [%rd64];
	st.local.f32 	[%rd66], %f70;
	ld.local.f32 	%f71, [%rd64+4];
	st.local.f32 	[%rd66+4], %f71;
	add.s32 	%r234, %r234, -4;
	add.s32 	%r233, %r233, 4;
	add.s32 	%r232, %r232, 4;
	setp.ne.s32 	%p26, %r234, -4;
	@%p26 bra 	$L__BB5_30;
$L__BB5_31:
	add.s32 	%r230, %r230, 1;
	setp.eq.s32 	%p27, %r230, 7;
	@%p27 bra 	$L__BB5_32;
	bra.uni 	$L__BB5_23;
$L__BB5_32:
	setp.gt.s32 	%p28, %r9, 0;
	not.b32 	%r201, %r1;
	add.s32 	%r48, %r3, %r201;
	sub.s32 	%r49, %r4, %r5;
	sub.s32 	%r202, %r1, %r5;
	add.s32 	%r50, %r202, 2;
	@%p28 bra 	$L__BB5_33;
	bra.uni 	$L__BB5_40;
$L__BB5_33:
	mul.wide.u32 	%rd67, %r9, 4;
	add.s64 	%rd9, %rd2, %rd67;
	and.b32  	%r58, %r9, 3;
	setp.lt.u32 	%p29, %r48, 3;
	mov.b32 	%r235, 0;
	@%p29 bra 	$L__BB5_36;
	and.b32  	%r235, %r9, 2147483644;
	ld.local.f32 	%f97, [%rd9];
	add.s64 	%rd101, %rd2, 8;
	neg.s32 	%r237, %r235;
$L__BB5_35:
	st.local.f32 	[%rd101+-8], %f97;
	ld.local.f32 	%f72, [%rd9];
	st.local.f32 	[%rd101+-4], %f72;
	st.local.f32 	[%rd101], %f72;
	ld.local.f32 	%f97, [%rd9];
	st.local.f32 	[%rd101+4], %f97;
	add.s64 	%rd101, %rd101, 16;
	add.s32 	%r237, %r237, 4;
	setp.eq.s32 	%p30, %r237, 0;
	@%p30 bra 	$L__BB5_36;
	bra.uni 	$L__BB5_35;
$L__BB5_36:
	setp.eq.s32 	%p31, %r58, 0;
	@%p31 bra 	$L__BB5_40;
	ld.local.f32 	%f2, [%rd9];
	mul.wide.u32 	%rd68, %r235, 4;
	add.s64 	%rd11, %rd2, %rd68;
	st.local.f32 	[%rd11], %f2;
	setp.eq.s32 	%p32, %r58, 1;
	@%p32 bra 	$L__BB5_40;
	st.local.f32 	[%rd11+4], %f2;
	setp.eq.s32 	%p33, %r58, 2;
	@%p33 bra 	$L__BB5_40;
	ld.local.f32 	%f73, [%rd9];
	st.local.f32 	[%rd11+8], %f73;
$L__BB5_40:
	setp.gt.s32 	%p34, %r10, 2;
	mul.wide.s32 	%rd69, %r10, 4;
	add.s64 	%rd12, %rd2, %rd69;
	@%p34 bra 	$L__BB5_48;
	and.b32  	%r62, %r49, 3;
	setp.eq.s32 	%p35, %r62, 0;
	mov.u32 	%r236, %r261;
	@%p35 bra 	$L__BB5_45;
	ld.local.f32 	%f3, [%rd12+16];
	add.s32 	%r236, %r10, 5;
	setp.eq.s32 	%p36, %r62, 1;
	@%p36 bra 	$L__BB5_45;
	st.local.f32 	[%rd12+20], %f3;
	add.s32 	%r236, %r10, 6;
	setp.eq.s32 	%p37, %r62, 2;
	@%p37 bra 	$L__BB5_45;
	st.local.f32 	[%rd12+24], %f3;
	add.s32 	%r236, %r10, 7;
$L__BB5_45:
	setp.lt.u32 	%p38, %r50, 3;
	@%p38 bra 	$L__BB5_48;
	ld.local.f32 	%f98, [%rd12+16];
	add.s32 	%r238, %r236, -7;
$L__BB5_47:
	add.s32 	%r204, %r238, 7;
	mul.wide.s32 	%rd70, %r204, 4;
	add.s64 	%rd71, %rd2, %rd70;
	st.local.f32 	[%rd71], %f98;
	ld.local.f32 	%f74, [%rd12+16];
	st.local.f32 	[%rd71+4], %f74;
	st.local.f32 	[%rd71+8], %f74;
	ld.local.f32 	%f98, [%rd12+16];
	st.local.f32 	[%rd71+12], %f98;
	add.s32 	%r238, %r238, 4;
	setp.ne.s32 	%p39, %r238, 0;
	@%p39 bra 	$L__BB5_47;
$L__BB5_48:
	setp.lt.s32 	%p40, %r9, 1;
	@%p40 bra 	$L__BB5_56;
	add.s32 	%r206, %r8, 10;
	mul.wide.u32 	%rd72, %r206, 4;
	add.s64 	%rd15, %rd2, %rd72;
	and.b32  	%r72, %r9, 3;
	setp.lt.u32 	%p41, %r48, 3;
	mov.b32 	%r240, 0;
	@%p41 bra 	$L__BB5_52;
	and.b32  	%r240, %r9, 2147483644;
	ld.local.f32 	%f99, [%rd15];
	add.s64 	%rd102, %rd2, 40;
	neg.s32 	%r239, %r240;
$L__BB5_51:
	st.local.f32 	[%rd102+-12], %f99;
	ld.local.f32 	%f75, [%rd15];
	st.local.f32 	[%rd102+-8], %f75;
	st.local.f32 	[%rd102+-4], %f75;
	ld.local.f32 	%f99, [%rd15];
	st.local.f32 	[%rd102], %f99;
	add.s64 	%rd102, %rd102, 16;
	add.s32 	%r239, %r239, 4;
	setp.ne.s32 	%p42, %r239, 0;
	@%p42 bra 	$L__BB5_51;
$L__BB5_52:
	setp.eq.s32 	%p43, %r72, 0;
	@%p43 bra 	$L__BB5_56;
	ld.local.f32 	%f12, [%rd15];
	mul.wide.u32 	%rd73, %r240, 4;
	add.s64 	%rd19, %rd2, %rd73;
	st.local.f32 	[%rd19+28], %f12;
	setp.eq.s32 	%p44, %r72, 1;
	@%p44 bra 	$L__BB5_56;
	st.local.f32 	[%rd19+32], %f12;
	setp.eq.s32 	%p45, %r72, 2;
	@%p45 bra 	$L__BB5_56;
	ld.local.f32 	%f76, [%rd15];
	st.local.f32 	[%rd19+36], %f76;
$L__BB5_56:
	setp.gt.s32 	%p46, %r10, 2;
	@%p46 bra 	$L__BB5_64;
	and.b32  	%r78, %r49, 3;
	setp.eq.s32 	%p47, %r78, 0;
	mov.u32 	%r241, %r261;
	@%p47 bra 	$L__BB5_61;
	ld.local.f32 	%f13, [%rd12+44];
	add.s32 	%r241, %r10, 5;
	setp.eq.s32 	%p48, %r78, 1;
	@%p48 bra 	$L__BB5_61;
	st.local.f32 	[%rd12+48], %f13;
	add.s32 	%r241, %r10, 6;
	setp.eq.s32 	%p49, %r78, 2;
	@%p49 bra 	$L__BB5_61;
	st.local.f32 	[%rd12+52], %f13;
	add.s32 	%r241, %r10, 7;
$L__BB5_61:
	setp.lt.u32 	%p50, %r50, 3;
	@%p50 bra 	$L__BB5_64;
	ld.local.f32 	%f100, [%rd12+44];
	add.s32 	%r242, %r241, -7;
$L__BB5_63:
	add.s32 	%r207, %r242, 7;
	mul.wide.s32 	%rd74, %r207, 4;
	add.s64 	%rd75, %rd2, %rd74;
	st.local.f32 	[%rd75+28], %f100;
	ld.local.f32 	%f77, [%rd12+44];
	st.local.f32 	[%rd75+32], %f77;
	st.local.f32 	[%rd75+36], %f77;
	ld.local.f32 	%f100, [%rd12+44];
	st.local.f32 	[%rd75+40], %f100;
	add.s32 	%r242, %r242, 4;
	setp.ne.s32 	%p51, %r242, 0;
	@%p51 bra 	$L__BB5_63;
$L__BB5_64:
	setp.lt.s32 	%p52, %r9, 1;
	@%p52 bra 	$L__BB5_72;
	add.s32 	%r209, %r8, 17;
	mul.wide.u32 	%rd76, %r209, 4;
	add.s64 	%rd20, %rd2, %rd76;
	and.b32  	%r86, %r9, 3;
	setp.lt.u32 	%p53, %r48, 3;
	mov.b32 	%r244, 0;
	@%p53 bra 	$L__BB5_68;
	and.b32  	%r244, %r9, 2147483644;
	ld.local.f32 	%f101, [%rd20];
	add.s64 	%rd103, %rd2, 68;
	neg.s32 	%r243, %r244;
$L__BB5_67:
	st.local.f32 	[%rd103+-12], %f101;
	ld.local.f32 	%f78, [%rd20];
	st.local.f32 	[%rd103+-8], %f78;
	st.local.f32 	[%rd103+-4], %f78;
	ld.local.f32 	%f101, [%rd20];
	st.local.f32 	[%rd103], %f101;
	add.s64 	%rd103, %rd103, 16;
	add.s32 	%r243, %r243, 4;
	setp.ne.s32 	%p54, %r243, 0;
	@%p54 bra 	$L__BB5_67;
$L__BB5_68:
	setp.eq.s32 	%p55, %r86, 0;
	@%p55 bra 	$L__BB5_72;
	ld.local.f32 	%f20, [%rd20];
	mul.wide.u32 	%rd77, %r244, 4;
	add.s64 	%rd24, %rd2, %rd77;
	st.local.f32 	[%rd24+56], %f20;
	setp.eq.s32 	%p56, %r86, 1;
	@%p56 bra 	$L__BB5_72;
	st.local.f32 	[%rd24+60], %f20;
	setp.eq.s32 	%p57, %r86, 2;
	@%p57 bra 	$L__BB5_72;
	ld.local.f32 	%f79, [%rd20];
	st.local.f32 	[%rd24+64], %f79;
$L__BB5_72:
	setp.gt.s32 	%p58, %r10, 2;
	@%p58 bra 	$L__BB5_80;
	and.b32  	%r92, %r49, 3;
	setp.eq.s32 	%p59, %r92, 0;
	mov.u32 	%r245, %r261;
	@%p59 bra 	$L__BB5_77;
	ld.local.f32 	%f21, [%rd12+72];
	add.s32 	%r245, %r10, 5;
	setp.eq.s32 	%p60, %r92, 1;
	@%p60 bra 	$L__BB5_77;
	st.local.f32 	[%rd12+76], %f21;
	add.s32 	%r245, %r10, 6;
	setp.eq.s32 	%p61, %r92, 2;
	@%p61 bra 	$L__BB5_77;
	st.local.f32 	[%rd12+80], %f21;
	add.s32 	%r245, %r10, 7;
$L__BB5_77:
	setp.lt.u32 	%p62, %r50, 3;
	@%p62 bra 	$L__BB5_80;
	ld.local.f32 	%f102, [%rd12+72];
	add.s32 	%r246, %r245, -7;
$L__BB5_79:
	add.s32 	%r210, %r246, 7;
	mul.wide.s32 	%rd78, %r210, 4;
	add.s64 	%rd79, %rd2, %rd78;
	st.local.f32 	[%rd79+56], %f102;
	ld.local.f32 	%f80, [%rd12+72];
	st.local.f32 	[%rd79+60], %f80;
	st.local.f32 	[%rd79+64], %f80;
	ld.local.f32 	%f102, [%rd12+72];
	st.local.f32 	[%rd79+68], %f102;
	add.s32 	%r246, %r246, 4;
	setp.ne.s32 	%p63, %r246, 0;
	@%p63 bra 	$L__BB5_79;
$L__BB5_80:
	setp.lt.s32 	%p64, %r9, 1;
	@%p64 bra 	$L__BB5_88;
	add.s32 	%r212, %r8, 24;
	mul.wide.u32 	%rd80, %r212, 4;
	add.s64 	%rd25, %rd2, %rd80;
	and.b32  	%r100, %r9, 3;
	setp.lt.u32 	%p65, %r48, 3;
	mov.b32 	%r248, 0;
	@%p65 bra 	$L__BB5_84;
	and.b32  	%r248, %r9, 2147483644;
	ld.local.f32 	%f103, [%rd25];
	add.s64 	%rd104, %rd2, 96;
	neg.s32 	%r247, %r248;
$L__BB5_83:
	st.local.f32 	[%rd104+-12], %f103;
	ld.local.f32 	%f81, [%rd25];
	st.local.f32 	[%rd104+-8], %f81;
	st.local.f32 	[%rd104+-4], %f81;
	ld.local.f32 	%f103, [%rd25];
	st.local.f32 	[%rd104], %f103;
	add.s64 	%rd104, %rd104, 16;
	add.s32 	%r247, %r247, 4;
	setp.ne.s32 	%p66, %r247, 0;
	@%p66 bra 	$L__BB5_83;
$L__BB5_84:
	setp.eq.s32 	%p67, %r100, 0;
	@%p67 bra 	$L__BB5_88;
	ld.local.f32 	%f28, [%rd25];
	mul.wide.u32 	%rd81, %r248, 4;
	add.s64 	%rd29, %rd2, %rd81;
	st.local.f32 	[%rd29+84], %f28;
	setp.eq.s32 	%p68, %r100, 1;
	@%p68 bra 	$L__BB5_88;
	st.local.f32 	[%rd29+88], %f28;
	setp.eq.s32 	%p69, %r100, 2;
	@%p69 bra 	$L__BB5_88;
	ld.local.f32 	%f82, [%rd25];
	st.local.f32 	[%rd29+92], %f82;
$L__BB5_88:
	setp.gt.s32 	%p70, %r10, 2;
	@%p70 bra 	$L__BB5_96;
	and.b32  	%r106, %r49, 3;
	setp.eq.s32 	%p71, %r106, 0;
	mov.u32 	%r249, %r261;
	@%p71 bra 	$L__BB5_93;
	ld.local.f32 	%f29, [%rd12+100];
	add.s32 	%r249, %r10, 5;
	setp.eq.s32 	%p72, %r106, 1;
	@%p72 bra 	$L__BB5_93;
	st.local.f32 	[%rd12+104], %f29;
	add.s32 	%r249, %r10, 6;
	setp.eq.s32 	%p73, %r106, 2;
	@%p73 bra 	$L__BB5_93;
	st.local.f32 	[%rd12+108], %f29;
	add.s32 	%r249, %r10, 7;
$L__BB5_93:
	setp.lt.u32 	%p74, %r50, 3;
	@%p74 bra 	$L__BB5_96;
	ld.local.f32 	%f104, [%rd12+100];
	add.s32 	%r250, %r249, -7;
$L__BB5_95:
	add.s32 	%r213, %r250, 7;
	mul.wide.s32 	%rd82, %r213, 4;
	add.s64 	%rd83, %rd2, %rd82;
	st.local.f32 	[%rd83+84], %f104;
	ld.local.f32 	%f83, [%rd12+100];
	st.local.f32 	[%rd83+88], %f83;
	st.local.f32 	[%rd83+92], %f83;
	ld.local.f32 	%f104, [%rd12+100];
	st.local.f32 	[%rd83+96], %f104;
	add.s32 	%r250, %r250, 4;
	setp.ne.s32 	%p75, %r250, 0;
	@%p75 bra 	$L__BB5_95;
$L__BB5_96:
	setp.lt.s32 	%p76, %r9, 1;
	@%p76 bra 	$L__BB5_104;
	add.s32 	%r215, %r8, 31;
	mul.wide.u32 	%rd84, %r215, 4;
	add.s64 	%rd30, %rd2, %rd84;
	and.b32  	%r114, %r9, 3;
	setp.lt.u32 	%p77, %r48, 3;
	mov.b32 	%r252, 0;
	@%p77 bra 	$L__BB5_100;
	and.b32  	%r252, %r9, 2147483644;
	ld.local.f32 	%f105, [%rd30];
	add.s64 	%rd105, %rd2, 124;
	neg.s32 	%r251, %r252;
$L__BB5_99:
	st.local.f32 	[%rd105+-12], %f105;
	ld.local.f32 	%f84, [%rd30];
	st.local.f32 	[%rd105+-8], %f84;
	st.local.f32 	[%rd105+-4], %f84;
	ld.local.f32 	%f105, [%rd30];
	st.local.f32 	[%rd105], %f105;
	add.s64 	%rd105, %rd105, 16;
	add.s32 	%r251, %r251, 4;
	setp.ne.s32 	%p78, %r251, 0;
	@%p78 bra 	$L__BB5_99;
$L__BB5_100:
	setp.eq.s32 	%p79, %r114, 0;
	@%p79 bra 	$L__BB5_104;
	ld.local.f32 	%f36, [%rd30];
	mul.wide.u32 	%rd85, %r252, 4;
	add.s64 	%rd34, %rd2, %rd85;
	st.local.f32 	[%rd34+112], %f36;
	setp.eq.s32 	%p80, %r114, 1;
	@%p80 bra 	$L__BB5_104;
	st.local.f32 	[%rd34+116], %f36;
	setp.eq.s32 	%p81, %r114, 2;
	@%p81 bra 	$L__BB5_104;
	ld.local.f32 	%f85, [%rd30];
	st.local.f32 	[%rd34+120], %f85;
$L__BB5_104:
	setp.gt.s32 	%p82, %r10, 2;
	@%p82 bra 	$L__BB5_112;
	and.b32  	%r120, %r49, 3;
	setp.eq.s32 	%p83, %r120, 0;
	mov.u32 	%r253, %r261;
	@%p83 bra 	$L__BB5_109;
	ld.local.f32 	%f37, [%rd12+128];
	add.s32 	%r253, %r10, 5;
	setp.eq.s32 	%p84, %r120, 1;
	@%p84 bra 	$L__BB5_109;
	st.local.f32 	[%rd12+132], %f37;
	add.s32 	%r253, %r10, 6;
	setp.eq.s32 	%p85, %r120, 2;
	@%p85 bra 	$L__BB5_109;
	st.local.f32 	[%rd12+136], %f37;
	add.s32 	%r253, %r10, 7;
$L__BB5_109:
	setp.lt.u32 	%p86, %r50, 3;
	@%p86 bra 	$L__BB5_112;
	ld.local.f32 	%f106, [%rd12+128];
	add.s32 	%r254, %r253, -7;
$L__BB5_111:
	add.s32 	%r216, %r254, 7;
	mul.wide.s32 	%rd86, %r216, 4;
	add.s64 	%rd87, %rd2, %rd86;
	st.local.f32 	[%rd87+112], %f106;
	ld.local.f32 	%f86, [%rd12+128];
	st.local.f32 	[%rd87+116], %f86;
	st.local.f32 	[%rd87+120], %f86;
	ld.local.f32 	%f106, [%rd12+128];
	st.local.f32 	[%rd87+124], %f106;
	add.s32 	%r254, %r254, 4;
	setp.ne.s32 	%p87, %r254, 0;
	@%p87 bra 	$L__BB5_111;
$L__BB5_112:
	setp.lt.s32 	%p88, %r9, 1;
	@%p88 bra 	$L__BB5_120;
	add.s32 	%r218, %r8, 38;
	mul.wide.u32 	%rd88, %r218, 4;
	add.s64 	%rd35, %rd2, %rd88;
	and.b32  	%r128, %r9, 3;
	setp.lt.u32 	%p89, %r48, 3;
	mov.b32 	%r256, 0;
	@%p89 bra 	$L__BB5_116;
	and.b32  	%r256, %r9, 2147483644;
	add.s64 	%rd106, %rd2, 152;
	neg.s32 	%r255, %r256;
$L__BB5_115:
	ld.local.f32 	%f87, [%rd35];
	st.local.f32 	[%rd106+-12], %f87;
	st.local.f32 	[%rd106+-8], %f87;
	ld.local.f32 	%f88, [%rd35];
	st.local.f32 	[%rd106+-4], %f88;
	st.local.f32 	[%rd106], %f88;
	add.s64 	%rd106, %rd106, 16;
	add.s32 	%r255, %r255, 4;
	setp.ne.s32 	%p90, %r255, 0;
	@%p90 bra 	$L__BB5_115;
$L__BB5_116:
	setp.eq.s32 	%p91, %r128, 0;
	@%p91 bra 	$L__BB5_120;
	ld.local.f32 	%f41, [%rd35];
	mul.wide.u32 	%rd89, %r256, 4;
	add.s64 	%rd39, %rd2, %rd89;
	st.local.f32 	[%rd39+140], %f41;
	setp.eq.s32 	%p92, %r128, 1;
	@%p92 bra 	$L__BB5_120;
	st.local.f32 	[%rd39+144], %f41;
	setp.eq.s32 	%p93, %r128, 2;
	@%p93 bra 	$L__BB5_120;
	ld.local.f32 	%f89, [%rd35];
	st.local.f32 	[%rd39+148], %f89;
$L__BB5_120:
	setp.gt.s32 	%p94, %r10, 2;
	@%p94 bra 	$L__BB5_128;
	and.b32  	%r134, %r49, 3;
	setp.eq.s32 	%p95, %r134, 0;
	mov.u32 	%r257, %r261;
	@%p95 bra 	$L__BB5_125;
	ld.local.f32 	%f42, [%rd12+156];
	add.s32 	%r257, %r10, 5;
	setp.eq.s32 	%p96, %r134, 1;
	@%p96 bra 	$L__BB5_125;
	st.local.f32 	[%rd12+160], %f42;
	add.s32 	%r257, %r10, 6;
	setp.eq.s32 	%p97, %r134, 2;
	@%p97 bra 	$L__BB5_125;
	st.local.f32 	[%rd12+164], %f42;
	add.s32 	%r257, %r10, 7;
$L__BB5_125:
	setp.lt.u32 	%p98, %r50, 3;
	@%p98 bra 	$L__BB5_128;
	ld.local.f32 	%f107, [%rd12+156];
	add.s32 	%r258, %r257, -7;
$L__BB5_127:
	add.s32 	%r219, %r258, 7;
	mul.wide.s32 	%rd90, %r219, 4;
	add.s64 	%rd91, %rd2, %rd90;
	st.local.f32 	[%rd91+140], %f107;
	ld.local.f32 	%f90, [%rd12+156];
	st.local.f32 	[%rd91+144], %f90;
	st.local.f32 	[%rd91+148], %f90;
	ld.local.f32 	%f107, [%rd12+156];
	st.local.f32 	[%rd91+152], %f107;
	add.s32 	%r258, %r258, 4;
	setp.ne.s32 	%p99, %r258, 0;
	@%p99 bra 	$L__BB5_127;
$L__BB5_128:
	setp.lt.s32 	%p100, %r9, 1;
	@%p100 bra 	$L__BB5_136;
	add.s32 	%r221, %r8, 45;
	mul.wide.u32 	%rd92, %r221, 4;
	add.s64 	%rd40, %rd2, %rd92;
	and.b32  	%r142, %r9, 3;
	setp.lt.u32 	%p101, %r48, 3;
	mov.b32 	%r260, 0;
	@%p101 bra 	$L__BB5_132;
	and.b32  	%r260, %r9, 2147483644;
	add.s64 	%rd107, %rd2, 180;
	neg.s32 	%r259, %r260;
$L__BB5_131:
	ld.local.f32 	%f91, [%rd40];
	st.local.f32 	[%rd107+-12], %f91;
	st.local.f32 	[%rd107+-8], %f91;
	ld.local.f32 	%f92, [%rd40];
	st.local.f32 	[%rd107+-4], %f92;
	st.local.f32 	[%rd107], %f92;
	add.s64 	%rd107, %rd107, 16;
	add.s32 	%r259, %r259, 4;
	setp.ne.s32 	%p102, %r259, 0;
	@%p102 bra 	$L__BB5_131;
$L__BB5_132:
	setp.eq.s32 	%p103, %r142, 0;
	@%p103 bra 	$L__BB5_136;
	ld.local.f32 	%f46, [%rd40];
	mul.wide.u32 	%rd93, %r260, 4;
	add.s64 	%rd44, %rd2, %rd93;
	st.local.f32 	[%rd44+168], %f46;
	setp.eq.s32 	%p104, %r142, 1;
	@%p104 bra 	$L__BB5_136;
	st.local.f32 	[%rd44+172], %f46;
	setp.eq.s32 	%p105, %r142, 2;
	@%p105 bra 	$L__BB5_136;
	ld.local.f32 	%f93, [%rd40];
	st.local.f32 	[%rd44+176], %f93;
$L__BB5_136:
	setp.gt.s32 	%p106, %r10, 2;
	@%p106 bra 	$L__BB5_144;
	and.b32  	%r148, %r49, 3;
	setp.eq.s32 	%p107, %r148, 0;
	@%p107 bra 	$L__BB5_141;
	ld.local.f32 	%f47, [%rd12+184];
	add.s32 	%r261, %r10, 5;
	setp.eq.s32 	%p108, %r148, 1;
	@%p108 bra 	$L__BB5_141;
	st.local.f32 	[%rd12+188], %f47;
	add.s32 	%r261, %r10, 6;
	setp.eq.s32 	%p109, %r148, 2;
	@%p109 bra 	$L__BB5_141;
	st.local.f32 	[%rd12+192], %f47;
	add.s32 	%r261, %r10, 7;
$L__BB5_141:
	setp.lt.u32 	%p110, %r50, 3;
	@%p110 bra 	$L__BB5_144;
	ld.local.f32 	%f108, [%rd12+184];
	add.s32 	%r262, %r261, -7;
$L__BB5_143:
	add.s32 	%r222, %r262, 7;
	mul.wide.s32 	%rd94, %r222, 4;
	add.s64 	%rd95, %rd2, %rd94;
	st.local.f32 	[%rd95+168], %f108;
	ld.local.f32 	%f94, [%rd12+184];
	st.local.f32 	[%rd95+172], %f94;
	st.local.f32 	[%rd95+176], %f94;
	ld.local.f32 	%f108, [%rd12+184];
	st.local.f32 	[%rd95+180], %f108;
	add.s32 	%r262, %r262, 4;
	setp.ne.s32 	%p111, %r262, 0;
	@%p111 bra 	$L__BB5_143;
$L__BB5_144:
	ld.param.u64 	%rd100, [_Z18kernelFilterExtendiiPfS__param_3];
	{ // callseq 4, 0
	.param .b64 param0;
	st.param.b64 	[param0], %rd47;
	.param .b32 param1;
	st.param.b32 	[param1], 0;
	.param .b32 param2;
	st.param.b32 	[param2], 48;
	.param .b32 param3;
	st.param.b32 	[param3], 49;
	.param .b32 retval0;
	call.uni (retval0), 
	_Z12medianNoSortPfiii, 
	(
	param0, 
	param1, 
	param2, 
	param3
	);
	ld.param.f32 	%f95, [retval0];
	} // callseq 4
	mad.lo.s32 	%r223, %r165, %r156, %r1;
	cvta.to.global.u64 	%rd97, %rd100;
	mul.wide.s32 	%rd98, %r223, 4;
	add.s64 	%rd99, %rd97, %rd98;
	st.global.f32 	[%rd99], %f95;
$L__BB5_145:
	ret;

}


// ===== COMPILED SASS (sm_100) =====

	.target	sm_100

	.elftype	@"ET_EXEC"


//--------------------- .note.nv.tkinfo           --------------------------
	.section	.note.nv.tkinfo,"",@"SHT_NOTE"
	.sectionflags	@"SHF_NOTE_NV_TKINFO"
	.tkinfo
        /*0018*/ 	.word	0x00000002
        /*0030*/ 	.string	""
        /*0030*/ 	.string	"ptxas"
        /*0030*/ 	.string	"Cuda compilation tools, release 13.0, V13.0.88"
        /*0030*/ 	.string	"Build cuda_13.0.r13.0/compiler.36424714_0"
        /*0030*/ 	.string	"-arch sm_100 -m 64 "



//--------------------- .note.nv.cuinfo           --------------------------
	.section	.note.nv.cuinfo,"",@"SHT_NOTE"
	.sectionflags	@"SHF_NOTE_NV_CUINFO"
        /*0018*/ 	.short	0x0002
        /*001a*/ 	.short	0x0064
        /*001c*/ 	.short	0x0082
	.zero		2


//--------------------- .nv.info                  --------------------------
	.section	.nv.info,"",@"SHT_CUDA_INFO"
	.align	4


	//----- nvinfo : EIATTR_REGCOUNT
	.align		4
        /*0000*/ 	.byte	0x04, 0x2f
        /*0002*/ 	.short	(.L_1 - .L_0)
	.align		4
.L_0:
        /*0004*/ 	.word	index@(_Z6warmUpiiPfS_)
        /*0008*/ 	.word	0x00000020


	//----- nvinfo : EIATTR_FRAME_SIZE
	.align		4
.L_1:
        /*000c*/ 	.byte	0x04, 0x11
        /*000e*/ 	.short	(.L_3 - .L_2)
	.align		4
.L_2:
        /*0010*/ 	.word	index@($_Z6warmUpiiPfS_$_Z12medianNoSortPfiii)
        /*0014*/ 	.word	0x000000c8


	//----- nvinfo : EIATTR_FRAME_SIZE
	.align		4
.L_3:
        /*0018*/ 	.byte	0x04, 0x11
        /*001a*/ 	.short	(.L_5 - .L_4)
	.align		4
.L_4:
        /*001c*/ 	.word	index@(_Z6warmUpiiPfS_)
        /*0020*/ 	.word	0x000000c8


	//----- nvinfo : EIATTR_REGCOUNT
	.align		4
.L_5:
        /*0024*/ 	.byte	0x04, 0x2f
        /*0026*/ 	.short	(.L_7 - .L_6)
	.align		4
.L_6:
        /*0028*/ 	.word	index@(_Z19kernelFilterDiscardiiPfS_)
        /*002c*/ 	.word	0x00000020


	//----- nvinfo : EIATTR_FRAME_SIZE
	.align		4
.L_7:
        /*0030*/ 	.byte	0x04, 0x11
        /*0032*/ 	.short	(.L_9 - .L_8)
	.align		4
.L_8:
        /*0034*/ 	.word	index@($_Z19kernelFilterDiscardiiPfS_$_Z12medianNoSortPfiii)
        /*0038*/ 	.word	0x000000c8


	//----- nvinfo : EIATTR_FRAME_SIZE
	.align		4
.L_9:
        /*003c*/ 	.byte	0x04, 0x11
        /*003e*/ 	.short	(.L_11 - .L_10)
	.align		4
.L_10:
        /*0040*/ 	.word	index@(_Z19kernelFilterDiscardiiPfS_)
        /*0044*/ 	.word	0x000000c8


	//----- nvinfo : EIATTR_REGCOUNT
	.align		4
.L_11:
        /*0048*/ 	.byte	0x04, 0x2f
        /*004a*/ 	.short	(.L_13 - .L_12)
	.align		4
.L_12:
        /*004c*/ 	.word	index@(_Z16kernelFilterZeroiiPfS_)
        /*0050*/ 	.word	0x00000020


	//----- nvinfo : EIATTR_FRAME_SIZE
	.align		4
.L_13:
        /*0054*/ 	.byte	0x04, 0x11
        /*0056*/ 	.short	(.L_15 - .L_14)
	.align		4
.L_14:
        /*0058*/ 	.word	index@($_Z16kernelFilterZeroiiPfS_$_Z12medianNoSortPfiii)
        /*005c*/ 	.word	0x000000c8


	//----- nvinfo : EIATTR_FRAME_SIZE
	.align		4
.L_15:
        /*0060*/ 	.byte	0x04, 0x11
        /*0062*/ 	.short	(.L_17 - .L_16)
	.align		4
.L_16:
        /*0064*/ 	.word	index@(_Z16kernelFilterZeroiiPfS_)
        /*0068*/ 	.word	0x000000c8


	//----- nvinfo : EIATTR_REGCOUNT
	.align		4
.L_17:
        /*006c*/ 	.byte	0x04, 0x2f
        /*006e*/ 	.short	(.L_19 - .L_18)
	.align		4
.L_18:
        /*0070*/ 	.word	index@(_Z18kernelFilterShrinkiiPfS_)
        /*0074*/ 	.word	0x00000020


	//----- nvinfo : EIATTR_FRAME_SIZE
	.align		4
.L_19:
        /*0078*/ 	.byte	0x04, 0x11
        /*007a*/ 	.short	(.L_21 - .L_20)
	.align		4
.L_20:
        /*007c*/ 	.word	index@($_Z18kernelFilterShrinkiiPfS_$_Z12medianNoSortPfiii)
        /*0080*/ 	.word	0x000000c8


	//----- nvinfo : EIATTR_FRAME_SIZE
	.align		4
.L_21:
        /*0084*/ 	.byte	0x04, 0x11
        /*0086*/ 	.short	(.L_23 - .L_22)
	.align		4
.L_22:
        /*0088*/ 	.word	index@(_Z18kernelFilterShrinkiiPfS_)
        /*008c*/ 	.word	0x000000c8


	//----- nvinfo : EIATTR_REGCOUNT
	.align		4
.L_23:
        /*0090*/ 	.byte	0x04, 0x2f
        /*0092*/ 	.short	(.L_25 - .L_24)
	.align		4
.L_24:
        /*0094*/ 	.word	index@(_Z18kernelFilterExtendiiPfS_)
        /*0098*/ 	.word	0x0000001e


	//----- nvinfo : EIATTR_FRAME_SIZE
	.align		4
.L_25:
        /*009c*/ 	.byte	0x04, 0x11
        /*009e*/ 	.short	(.L_27 - .L_26)
	.align		4
.L_26:
        /*00a0*/ 	.word	index@($_Z18kernelFilterExtendiiPfS_$_Z12medianNoSortPfiii)
        /*00a4*/ 	.word	0x000000c8


	//----- nvinfo : EIATTR_FRAME_SIZE
	.align		4
.L_27:
        /*00a8*/ 	.byte	0x04, 0x11
        /*00aa*/ 	.short	(.L_29 - .L_28)
	.align		4
.L_28:
        /*00ac*/ 	.word	index@(_Z18kernelFilterExtendiiPfS_)
        /*00b0*/ 	.word	0x000000c8


	//----- nvinfo : EIATTR_MIN_STACK_SIZE
	.align		4
.L_29:
        /*00b4*/ 	.byte	0x04, 0x12
        /*00b6*/ 	.short	(.L_31 - .L_30)
	.align		4
.L_30:
        /*00b8*/ 	.word	index@(_Z18kernelFilterExtendiiPfS_)
        /*00bc*/ 	.word	0x000000c8


	//----- nvinfo : EIATTR_MIN_STACK_SIZE
	.align		4
.L_31:
        /*00c0*/ 	.byte	0x04, 0x12
        /*00c2*/ 	.short	(.L_33 - .L_32)
	.align		4
.L_32:
        /*00c4*/ 	.word	index@(_Z18kernelFilterShrinkiiPfS_)
        /*00c8*/ 	.word	0x000000c8


	//----- nvinfo : EIATTR_MIN_STACK_SIZE
	.align		4
.L_33:
        /*00cc*/ 	.byte	0x04, 0x12
        /*00ce*/ 	.short	(.L_35 - .L_34)
	.align		4
.L_34:
        /*00d0*/ 	.word	index@(_Z16kernelFilterZeroiiPfS_)
        /*00d4*/ 	.word	0x000000c8


	//----- nvinfo : EIATTR_MIN_STACK_SIZE
	.align		4
.L_35:
        /*00d8*/ 	.byte	0x04, 0x12
        /*00da*/ 	.short	(.L_37 - .L_36)
	.align		4
.L_36:
        /*00dc*/ 	.word	index@(_Z19kernelFilterDiscardiiPfS_)
        /*00e0*/ 	.word	0x000000c8


	//----- nvinfo : EIATTR_MIN_STACK_SIZE
	.align		4
.L_37:
        /*00e4*/ 	.byte	0x04, 0x12
        /*00e6*/ 	.short	(.L_39 - .L_38)
	.align		4
.L_38:
        /*00e8*/ 	.word	index@(_Z6warmUpiiPfS_)
        /*00ec*/ 	.word	0x000000c8
.L_39:


//--------------------- .nv.compat                --------------------------
	.section	.nv.compat,"",@"SHT_CUDA_COMPAT_INFO"
	.align	4
        /*0000*/ 	.byte	0x02, 0x09, 0x00, 0x00, 0x02, 0x02, 0x01, 0x00, 0x02, 0x05, 0x05, 0x00, 0x03, 0x07, 0x01, 0x01
        /*0010*/ 	.byte	0x02, 0x03, 0x00, 0x00, 0x02, 0x06, 0x01, 0x00, 0x04, 0x0b, 0x08, 0x00, 0x09, 0x00, 0x00, 0x00
        /*0020*/ 	.byte	0x00, 0x00, 0x00, 0x00


//--------------------- .nv.info._Z18kernelFilterExtendiiPfS_ --------------------------
	.section	.nv.info._Z18kernelFilterExtendiiPfS_,"",@"SHT_CUDA_INFO"
	.sectionflags	@""
	.align	4


	//----- nvinfo : EIATTR_CUDA_API_VERSION
	.align		4
        /*0000*/ 	.byte	0x04, 0x37
        /*0002*/ 	.short	(.L_41 - .L_40)
.L_40:
        /*0004*/ 	.word	0x00000082


	//----- nvinfo : EIATTR_KPARAM_INFO
	.align		4
.L_41:
        /*0008*/ 	.byte	0x04, 0x17
        /*000a*/ 	.short	(.L_43 - .L_42)
.L_42:
        /*000c*/ 	.word	0x00000000
        /*0010*/ 	.short	0x0003
        /*0012*/ 	.short	0x0010
        /*0014*/ 	.byte	0x00, 0xf5, 0x21, 0x00


	//----- nvinfo : EIATTR_KPARAM_INFO
	.align		4
.L_43:
        /*0018*/ 	.byte	0x04, 0x17
        /*001a*/ 	.short	(.L_45 - .L_44)
.L_44:
        /*001c*/ 	.word	0x00000000
        /*0020*/ 	.short	0x0002
        /*0022*/ 	.short	0x0008
        /*0024*/ 	.byte	0x00, 0xf5, 0x21, 0x00


	//----- nvinfo : EIATTR_KPARAM_INFO
	.align		4
.L_45:
        /*0028*/ 	.byte	0x04, 0x17
        /*002a*/ 	.short	(.L_47 - .L_46)
.L_46:
        /*002c*/ 	.word	0x00000000
        /*0030*/ 	.short	0x0001
        /*0032*/ 	.short	0x0004
        /*0034*/ 	.byte	0x00, 0xf0, 0x11, 0x00


	//----- nvinfo : EIATTR_KPARAM_INFO
	.align		4
.L_47:
        /*0038*/ 	.byte	0x04, 0x17
        /*003a*/ 	.short	(.L_49 - .L_48)
.L_48:
        /*003c*/ 	.word	0x00000000
        /*0040*/ 	.short	0x0000
        /*0042*/ 	.short	0x0000
        /*0044*/ 	.byte	0x00, 0xf0, 0x11, 0x00


	//----- nvinfo : EIATTR_SPARSE_MMA_MASK
	.align		4
.L_49:
        /*0048*/ 	.byte	0x03, 0x50
        /*004a*/ 	.short	0x0000


	//----- nvinfo : EIATTR_MAXREG_COUNT
	.align		4
        /*004c*/ 	.byte	0x03, 0x1b
        /*004e*/ 	.short	0x00ff


	//----- nvinfo : EIATTR_MERCURY_ISA_VERSION
	.align		4
        /*0050*/ 	.byte	0x03, 0x5f
        /*0052*/ 	.short	0x0101


	//----- nvinfo : EIATTR_VRC_CTA_INIT_COUNT
	.align		4
        /*0054*/ 	.byte	0x02, 0x4a
	.zero		1
	.zero		1


	//----- nvinfo : EIATTR_EXIT_INSTR_OFFSETS
	.align		4
        /*0058*/ 	.byte	0x04, 0x1c
        /*005a*/ 	.short	(.L_51 - .L_50)


	//   ....[0]....
.L_50:
        /*005c*/ 	.word	0x000000d0


	//   ....[1]....
        /*0060*/ 	.word	0x00004380


	//----- nvinfo : EIATTR_CRS_STACK_SIZE
	.align		4
.L_51:
        /*0064*/ 	.byte	0x04, 0x1e
        /*0066*/ 	.short	(.L_53 - .L_52)
.L_52:
        /*0068*/ 	.word	0x00000000


	//----- nvinfo : EIATTR_CBANK_PARAM_SIZE
	.align		4
.L_53:
        /*006c*/ 	.byte	0x03, 0x19
        /*006e*/ 	.short	0x0018


	//----- nvinfo : EIATTR_PARAM_CBANK
	.align		4
        /*0070*/ 	.byte	0x04, 0x0a
        /*0072*/ 	.short	(.L_55 - .L_54)
	.align		4
.L_54:
        /*0074*/ 	.word	index@(.nv.constant0._Z18kernelFilterExtendiiPfS_)
        /*0078*/ 	.short	0x0380
        /*007a*/ 	.short	0x0018


	//----- nvinfo : EIATTR_SW_WAR
	.align		4
.L_55:
        /*007c*/ 	.byte	0x04, 0x36
        /*007e*/ 	.short	(.L_57 - .L_56)
.L_56:
        /*0080*/ 	.word	0x00000008
.L_57:


//--------------------- .nv.info._Z18kernelFilterShrinkiiPfS_ --------------------------
	.section	.nv.info._Z18kernelFilterShrinkiiPfS_,"",@"SHT_CUDA_INFO"
	.sectionflags	@""
	.align	4


	//----- nvinfo : EIATTR_CUDA_API_VERSION
	.align		4
        /*0000*/ 	.byte	0x04, 0x37
        /*0002*/ 	.short	(.L_59 - .L_58)
.L_58:
        /*0004*/ 	.word	0x00000082


	//----- nvinfo : EIATTR_KPARAM_INFO
	.align		4
.L_59:
        /*0008*/ 	.byte	0x04, 0x17
        /*000a*/ 	.short	(.L_61 - .L_60)
.L_60:
        /*000c*/ 	.word	0x00000000
        /*0010*/ 	.short	0x0003
        /*0012*/ 	.short	0x0010
        /*0014*/ 	.byte	0x00, 0xf5, 0x21, 0x00


	//----- nvinfo : EIATTR_KPARAM_INFO
	.align		4
.L_61:
        /*0018*/ 	.byte	0x04, 0x17
        /*001a*/ 	.short	(.L_63 - .L_62)
.L_62:
        /*001c*/ 	.word	0x00000000
        /*0020*/ 	.short	0x0002
        /*0022*/ 	.short	0x0008
        /*0024*/ 	.byte	0x00, 0xf5, 0x21, 0x00


	//----- nvinfo : EIATTR_KPARAM_INFO
	.align		4
.L_63:
        /*0028*/ 	.byte	0x04, 0x17
        /*002a*/ 	.short	(.L_65 - .L_64)
.L_64:
        /*002c*/ 	.word	0x00000000
        /*0030*/ 	.short	0x0001
        /*0032*/ 	.short	0x0004
        /*0034*/ 	.byte	0x00, 0xf0, 0x11, 0x00


	//----- nvinfo : EIATTR_KPARAM_INFO
	.align		4
.L_65:
        /*0038*/ 	.byte	0x04, 0x17
        /*003a*/ 	.short	(.L_67 - .L_66)
.L_66:
        /*003c*/ 	.word	0x00000000
        /*0040*/ 	.short	0x0000
        /*0042*/ 	.short	0x0000
        /*0044*/ 	.byte	0x00, 0xf0, 0x11, 0x00


	//----- nvinfo : EIATTR_SPARSE_MMA_MASK
	.align		4
.L_67:
        /*0048*/ 	.byte	0x03, 0x50
        /*004a*/ 	.short	0x0000


	//----- nvinfo : EIATTR_MAXREG_COUNT
	.align		4
        /*004c*/ 	.byte	0x03, 0x1b
        /*004e*/ 	.short	0x00ff


	//----- nvinfo : EIATTR_MERCURY_ISA_VERSION
	.align		4
        /*0050*/ 	.byte	0x03, 0x5f
        /*0052*/ 	.short	0x0101


	//----- nvinfo : EIATTR_VRC_CTA_INIT_COUNT
	.align		4
        /*0054*/ 	.byte	0x02, 0x4a
	.zero		1
	.zero		1


	//----- nvinfo : EIATTR_EXIT_INSTR_OFFSETS
	.align		4
        /*0058*/ 	.byte	0x04, 0x1c
        /*005a*/ 	.short	(.L_69 - .L_68)


	//   ....[0]....
.L_68:
        /*005c*/ 	.word	0x000000d0


	//   ....[1]....
        /*0060*/ 	.word	0x00001950


	//----- nvinfo : EIATTR_CRS_STACK_SIZE
	.align		4
.L_69:
        /*0064*/ 	.byte	0x04, 0x1e
        /*0066*/ 	.short	(.L_71 - .L_70)
.L_70:
        /*0068*/ 	.word	0x00000000


	//----- nvinfo : EIATTR_CBANK_PARAM_SIZE
	.align		4
.L_71:
        /*006c*/ 	.byte	0x03, 0x19
        /*006e*/ 	.short	0x0018


	//----- nvinfo : EIATTR_PARAM_CBANK
	.align		4
        /*0070*/ 	.byte	0x04, 0x0a
        /*0072*/ 	.short	(.L_73 - .L_72)
	.align		4
.L_72:
        /*0074*/ 	.word	index@(.nv.constant0._Z18kernelFilterShrinkiiPfS_)
        /*0078*/ 	.short	0x0380
        /*007a*/ 	.short	0x0018


	//----- nvinfo : EIATTR_SW_WAR
	.align		4
.L_73:
        /*007c*/ 	.byte	0x04, 0x36
        /*007e*/ 	.short	(.L_75 - .L_74)
.L_74:
        /*0080*/ 	.word	0x00000008
.L_75:


//--------------------- .nv.info._Z16kernelFilterZeroiiPfS_ --------------------------
	.section	.nv.info._Z16kernelFilterZeroiiPfS_,"",@"SHT_CUDA_INFO"
	.sectionflags	@""
	.align	4


	//----- nvinfo : EIATTR_CUDA_API_VERSION
	.align		4
        /*0000*/ 	.byte	0x04, 0x37
        /*0002*/ 	.short	(.L_77 - .L_76)
.L_76:
        /*0004*/ 	.word	0x00000082


	//----- nvinfo : EIATTR_KPARAM_INFO
	.align		4
.L_77:
        /*0008*/ 	.byte	0x04, 0x17
        /*000a*/ 	.short	(.L_79 - .L_78)
.L_78:
        /*000c*/ 	.word	0x00000000
        /*0010*/ 	.short	0x0003
        /*0012*/ 	.short	0x0010
        /*0014*/ 	.byte	0x00, 0xf5, 0x21, 0x00


	//----- nvinfo : EIATTR_KPARAM_INFO
	.align		4
.L_79:
        /*0018*/ 	.byte	0x04, 0x17
        /*001a*/ 	.short	(.L_81 - .L_80)
.L_80:
        /*001c*/ 	.word	0x00000000
        /*0020*/ 	.short	0x0002
        /*0022*/ 	.short	0x0008
        /*0024*/ 	.byte	0x00, 0xf5, 0x21, 0x00


	//----- nvinfo : EIATTR_KPARAM_INFO
	.align		4
.L_81:
        /*0028*/ 	.byte	0x04, 0x17
        /*002a*/ 	.short	(.L_83 - .L_82)
.L_82:
        /*002c*/ 	.word	0x00000000
        /*0030*/ 	.short	0x0001
        /*0032*/ 	.short	0x0004
        /*0034*/ 	.byte	0x00, 0xf0, 0x11, 0x00


	//----- nvinfo : EIATTR_KPARAM_INFO
	.align		4
.L_83:
        /*0038*/ 	.byte	0x04, 0x17
        /*003a*/ 	.short	(.L_85 - .L_84)
.L_84:
        /*003c*/ 	.word	0x00000000
        /*0040*/ 	.short	0x0000
        /*0042*/ 	.short	0x0000
        /*0044*/ 	.byte	0x00, 0xf0, 0x11, 0x00


	//----- nvinfo : EIATTR_SPARSE_MMA_MASK
	.align		4
.L_85:
        /*0048*/ 	.byte	0x03, 0x50
        /*004a*/ 	.short	0x0000


	//----- nvinfo : EIATTR_MAXREG_COUNT
	.align		4
        /*004c*/ 	.byte	0x03, 0x1b
        /*004e*/ 	.short	0x00ff


	//----- nvinfo : EIATTR_MERCURY_ISA_VERSION
	.align		4
        /*0050*/ 	.byte	0x03, 0x5f
        /*0052*/ 	.short	0x0101


	//----- nvinfo : EIATTR_VRC_CTA_INIT_COUNT
	.align		4
        /*0054*/ 	.byte	0x02, 0x4a
	.zero		1
	.zero		1


	//----- nvinfo : EIATTR_EXIT_INSTR_OFFSETS
	.align		4
        /*0058*/ 	.byte	0x04, 0x1c
        /*005a*/ 	.short	(.L_87 - .L_86)


	//   ....[0]....
.L_86:
        /*005c*/ 	.word	0x000000d0


	//   ....[1]....
        /*0060*/ 	.word	0x000017f0


	//----- nvinfo : EIATTR_CRS_STACK_SIZE
	.align		4
.L_87:
        /*0064*/ 	.byte	0x04, 0x1e
        /*0066*/ 	.short	(.L_89 - .L_88)
.L_88:
        /*0068*/ 	.word	0x00000000


	//----- nvinfo : EIATTR_CBANK_PARAM_SIZE
	.align		4
.L_89:
        /*006c*/ 	.byte	0x03, 0x19
        /*006e*/ 	.short	0x0018


	//----- nvinfo : EIATTR_PARAM_CBANK
	.align		4
        /*0070*/ 	.byte	0x04, 0x0a
        /*0072*/ 	.short	(.L_91 - .L_90)
	.align		4
.L_90:
        /*0074*/ 	.word	index@(.nv.constant0._Z16kernelFilterZeroiiPfS_)
        /*0078*/ 	.short	0x0380
        /*007a*/ 	.short	0x0018


	//----- nvinfo : EIATTR_SW_WAR
	.align		4
.L_91:
        /*007c*/ 	.byte	0x04, 0x36
        /*007e*/ 	.short	(.L_93 - .L_92)
.L_92:
        /*0080*/ 	.word	0x00000008
.L_93:


//--------------------- .nv.info._Z19kernelFilterDiscardiiPfS_ --------------------------
	.section	.nv.info._Z19kernelFilterDiscardiiPfS_,"",@"SHT_CUDA_INFO"
	.sectionflags	@""
	.align	4


	//----- nvinfo : EIATTR_CUDA_API_VERSION
	.align		4
        /*0000*/ 	.byte	0x04, 0x37
        /*0002*/ 	.short	(.L_95 - .L_94)
.L_94:
        /*0004*/ 	.word	0x00000082


	//----- nvinfo : EIATTR_KPARAM_INFO
	.align		4
.L_95:
        /*0008*/ 	.byte	0x04, 0x17
        /*000a*/ 	.short	(.L_97 - .L_96)
.L_96:
        /*000c*/ 	.word	0x00000000
        /*0010*/ 	.short	0x0003
        /*0012*/ 	.short	0x0010
        /*0014*/ 	.byte	0x00, 0xf5, 0x21, 0x00


	//----- nvinfo : EIATTR_KPARAM_INFO
	.align		4
.L_97:
        /*0018*/ 	.byte	0x04, 0x17
        /*001a*/ 	.short	(.L_99 - .L_98)
.L_98:
        /*001c*/ 	.word	0x00000000
        /*0020*/ 	.short	0x0002
        /*0022*/ 	.short	0x0008
        /*0024*/ 	.byte	0x00, 0xf5, 0x21, 0x00


	//----- nvinfo : EIATTR_KPARAM_INFO
	.align		4
.L_99:
        /*0028*/ 	.byte	0x04, 0x17
        /*002a*/ 	.short	(.L_101 - .L_100)
.L_100:
        /*002c*/ 	.word	0x00000000
        /*0030*/ 	.short	0x0001
        /*0032*/ 	.short	0x0004
        /*0034*/ 	.byte	0x00, 0xf0, 0x11, 0x00


	//----- nvinfo : EIATTR_KPARAM_INFO
	.align		4
.L_101:
        /*0038*/ 	.byte	0x04, 0x17
        /*003a*/ 	.short	(.L_103 - .L_102)
.L_102:
        /*003c*/ 	.word	0x00000000
        /*0040*/ 	.short	0x0000
        /*0042*/ 	.short	0x0000
        /*0044*/ 	.byte	0x00, 0xf0, 0x11, 0x00


	//----- nvinfo : EIATTR_SPARSE_MMA_MASK
	.align		4
.L_103:
        /*0048*/ 	.byte	0x03, 0x50
        /*004a*/ 	.short	0x0000


	//----- nvinfo : EIATTR_MAXREG_COUNT
	.align		4
        /*004c*/ 	.byte	0x03, 0x1b
        /*004e*/ 	.short	0x00ff


	//----- nvinfo : EIATTR_MERCURY_ISA_VERSION
	.align		4
        /*0050*/ 	.byte	0x03, 0x5f
        /*0052*/ 	.short	0x0101


	//----- nvinfo : EIATTR_VRC_CTA_INIT_COUNT
	.align		4
        /*0054*/ 	.byte	0x02, 0x4a
	.zero		1
	.zero		1


	//----- nvinfo : EIATTR_EXIT_INSTR_OFFSETS
	.align		4
        /*0058*/ 	.byte	0x04, 0x1c
        /*005a*/ 	.short	(.L_105 - .L_104)


	//   ....[0]....
.L_104:
        /*005c*/ 	.word	0x00000110


	//   ....[1]....
        /*0060*/ 	.word	0x00000960


	//----- nvinfo : EIATTR_CRS_STACK_SIZE
	.align		4
.L_105:
        /*0064*/ 	.byte	0x04, 0x1e
        /*0066*/ 	.short	(.L_107 - .L_106)
.L_106:
        /*0068*/ 	.word	0x00000000


	//----- nvinfo : EIATTR_CBANK_PARAM_SIZE
	.align		4
.L_107:
        /*006c*/ 	.byte	0x03, 0x19
        /*006e*/ 	.short	0x0018


	//----- nvinfo : EIATTR_PARAM_CBANK
	.align		4
        /*0070*/ 	.byte	0x04, 0x0a
        /*0072*/ 	.short	(.L_109 - .L_108)
	.align		4
.L_108:
        /*0074*/ 	.word	index@(.nv.constant0._Z19kernelFilterDiscardiiPfS_)
        /*0078*/ 	.short	0x0380
        /*007a*/ 	.short	0x0018


	//----- nvinfo : EIATTR_SW_WAR
	.align		4
.L_109:
        /*007c*/ 	.byte	0x04, 0x36
        /*007e*/ 	.short	(.L_111 - .L_110)
.L_110:
        /*0080*/ 	.word	0x00000008
.L_111:


//--------------------- .nv.info._Z6warmUpiiPfS_  --------------------------
	.section	.nv.info._Z6warmUpiiPfS_,"",@"SHT_CUDA_INFO"
	.sectionflags	@""
	.align	4


	//----- nvinfo : EIATTR_CUDA_API_VERSION
	.align		4
        /*0000*/ 	.byte	0x04, 0x37
        /*0002*/ 	.short	(.L_113 - .L_112)
.L_112:
        /*0004*/ 	.word	0x00000082


	//----- nvinfo : EIATTR_KPARAM_INFO
	.align		4
.L_113:
        /*0008*/ 	.byte	0x04, 0x17
        /*000a*/ 	.short	(.L_115 - .L_114)
.L_114:
        /*000c*/ 	.word	0x00000000
        /*0010*/ 	.short	0x0003
        /*0012*/ 	.short	0x0010
        /*0014*/ 	.byte	0x00, 0xf5, 0x21, 0x00


	//----- nvinfo : EIATTR_KPARAM_INFO
	.align		4
.L_115:
        /*0018*/ 	.byte	0x04, 0x17
        /*001a*/ 	.short	(.L_117 - .L_116)
.L_116:
        /*001c*/ 	.word	0x00000000
        /*0020*/ 	.short	0x0002
        /*0022*/ 	.short	0x0008
        /*0024*/ 	.byte	0x00, 0xf5, 0x21, 0x00


	//----- nvinfo : EIATTR_KPARAM_INFO
	.align		4
.L_117:
        /*0028*/ 	.byte	0x04, 0x17
        /*002a*/ 	.short	(.L_119 - .L_118)
.L_118:
        /*002c*/ 	.word	0x00000000
        /*0030*/ 	.short	0x0001
        /*0032*/ 	.short	0x0004
        /*0034*/ 	.byte	0x00, 0xf0, 0x11, 0x00


	//----- nvinfo : EIATTR_KPARAM_INFO
	.align		4
.L_119:
        /*0038*/ 	.byte	0x04, 0x17
        /*003a*/ 	.short	(.L_121 - .L_120)
.L_120:
        /*003c*/ 	.word	0x00000000
        /*0040*/ 	.short	0x0000
        /*0042*/ 	.short	0x0000
        /*0044*/ 	.byte	0x00, 0xf0, 0x11, 0x00


	//----- nvinfo : EIATTR_SPARSE_MMA_MASK
	.align		4
.L_121:
        /*0048*/ 	.byte	0x03, 0x50
        /*004a*/ 	.short	0x0000


	//----- nvinfo : EIATTR_MAXREG_COUNT
	.align		4
        /*004c*/ 	.byte	0x03, 0x1b
        /*004e*/ 	.short	0x00ff


	//----- nvinfo : EIATTR_MERCURY_ISA_VERSION
	.align		4
        /*0050*/ 	.byte	0x03, 0x5f
        /*0052*/ 	.short	0x0101


	//----- nvinfo : EIATTR_VRC_CTA_INIT_COUNT
	.align		4
        /*0054*/ 	.byte	0x02, 0x4a
	.zero		1
	.zero		1


	//----- nvinfo : EIATTR_EXIT_INSTR_OFFSETS
	.align		4
        /*0058*/ 	.byte	0x04, 0x1c
        /*005a*/ 	.short	(.L_123 - .L_122)


	//   ....[0]....
.L_122:
        /*005c*/ 	.word	0x00000110


	//   ....[1]....
        /*0060*/ 	.word	0x00000960


	//----- nvinfo : EIATTR_CRS_STACK_SIZE
	.align		4
.L_123:
        /*0064*/ 	.byte	0x04, 0x1e
        /*0066*/ 	.short	(.L_125 - .L_124)
.L_124:
        /*0068*/ 	.word	0x00000000


	//----- nvinfo : EIATTR_CBANK_PARAM_SIZE
	.align		4
.L_125:
        /*006c*/ 	.byte	0x03, 0x19
        /*006e*/ 	.short	0x0018


	//----- nvinfo : EIATTR_PARAM_CBANK
	.align		4
        /*0070*/ 	.byte	0x04, 0x0a
        /*0072*/ 	.short	(.L_127 - .L_126)
	.align		4
.L_126:
        /*0074*/ 	.word	index@(.nv.constant0._Z6warmUpiiPfS_)
        /*0078*/ 	.short	0x0380
        /*007a*/ 	.short	0x0018


	//----- nvinfo : EIATTR_SW_WAR
	.align		4
.L_127:
        /*007c*/ 	.byte	0x04, 0x36
        /*007e*/ 	.short	(.L_129 - .L_128)
.L_128:
        /*0080*/ 	.word	0x00000008
.L_129:


//--------------------- .nv.callgraph             --------------------------
	.section	.nv.callgraph,"",@"SHT_CUDA_CALLGRAPH"
	.align	4
	.sectionentsize	8
	.align		4
        /*0000*/ 	.word	0x00000000
	.align		4
        /*0004*/ 	.word	0xffffffff
	.align		4
        /*0008*/ 	.word	0x00000000
	.align		4
        /*000c*/ 	.word	0xfffffffe
	.align		4
        /*0010*/ 	.word	0x00000000
	.align		4
        /*0014*/ 	.word	0xfffffffd
	.align		4
        /*0018*/ 	.word	0x00000000
	.align		4
        /*001c*/ 	.word	0xfffffffc


//--------------------- .text._Z18kernelFilterExtendiiPfS_ --------------------------
	.section	.text._Z18kernelFilterExtendiiPfS_,"ax",@progbits
	.align	128
        .global         _Z18kernelFilterExtendiiPfS_
        .type           _Z18kernelFilterExtendiiPfS_,@function
        .size           _Z18kernelFilterExtendiiPfS_,(.L_x_213 - _Z18kernelFilterExtendiiPfS_)
        .other          _Z18kernelFilterExtendiiPfS_,@"STO_CUDA_ENTRY STV_DEFAULT"
_Z18kernelFilterExtendiiPfS_:
.text._Z18kernelFilterExtendiiPfS_:
[----:B------:R-:W0:Y:S01]  /*0000*/  LDC R1, c[0x0][0x37c] ;  /* 0x0000df00ff017b82 */ /* 0x000e220000000800 */
[----:B------:R-:W1:Y:S01]  /*0010*/  S2R R24, SR_CTAID.Y ;  /* 0x0000000000187919 */ /* 0x000e620000002600 */
[----:B------:R-:W2:Y:S06]  /*0020*/  LDCU UR4, c[0x0][0x360] ;  /* 0x00006c00ff0477ac */ /* 0x000eac0008000800 */
[----:B------:R-:W3:Y:S01]  /*0030*/  LDC.64 R12, c[0x0][0x380] ;  /* 0x0000e000ff0c7b82 */ /* 0x000ee20000000a00 */
[----:B0-----:R-:W-:Y:S01]  /*0040*/  VIADD R1, R1, 0xffffff38 ;  /* 0xffffff3801017836 */ /* 0x001fe20000000000 */
[----:B------:R-:W1:Y:S01]  /*0050*/  S2R R3, SR_TID.Y ;  /* 0x0000000000037919 */ /* 0x000e620000002200 */
[----:B------:R-:W1:Y:S01]  /*0060*/  LDCU UR5, c[0x0][0x364] ;  /* 0x00006c80ff0577ac */ /* 0x000e620008000800 */
[----:B------:R-:W2:Y:S01]  /*0070*/  S2R R25, SR_CTAID.X ;  /* 0x0000000000197919 */ /* 0x000ea20000002500 */
[----:B------:R-:W2:Y:S01]  /*0080*/  S2R R0, SR_TID.X ;  /* 0x0000000000007919 */ /* 0x000ea20000002100 */
[----:B-1----:R-:W-:-:S05]  /*0090*/  IMAD R24, R24, UR5, R3 ;  /* 0x0000000518187c24 */ /* 0x002fca000f8e0203 */
[----:B---3--:R-:W-:Y:S01]  /*00a0*/  ISETP.GE.AND P0, PT, R24, R13, PT ;  /* 0x0000000d1800720c */ /* 0x008fe20003f06270 */
[----:B--2---:R-:W-:-:S05]  /*00b0*/  IMAD R25, R25, UR4, R0 ;  /* 0x0000000419197c24 */ /* 0x004fca000f8e0200 */
[----:B------:R-:W-:-:S13]  /*00c0*/  ISETP.GE.OR P0, PT, R25, R12, P0 ;  /* 0x0000000c1900720c */ /* 0x000fda0000706670 */
[----:B------:R-:W-:Y:S05]  /*00d0*/  @P0 EXIT ;  /* 0x000000000000094d */ /* 0x000fea0003800000 */
[C---:B------:R-:W-:Y:S01]  /*00e0*/  VIADD R0, R24.reuse, 0x3 ;  /* 0x0000000318007836 */ /* 0x040fe20000000000 */
[----:B------:R-:W-:Y:S01]  /*00f0*/  VIMNMX.U32 R7, PT, PT, R24, 0x3, !PT ;  /* 0x0000000318077848 */ /* 0x000fe20007fe0000 */
[----:B------:R-:W0:Y:S01]  /*0100*/  LDCU UR4, c[0x0][0x2f8] ;  /* 0x00005f00ff0477ac */ /* 0x000e220008000800 */
[C---:B------:R-:W-:Y:S01]  /*0110*/  VIADD R11, R25.reuse, 0x3 ;  /* 0x00000003190b7836 */ /* 0x040fe20000000000 */
[----:B------:R-:W-:Y:S01]  /*0120*/  VIMNMX R8, PT, PT, R25, 0x3, !PT ;  /* 0x0000000319087848 */ /* 0x000fe20007fe0100 */
[----:B------:R-:W-:Y:S01]  /*0130*/  BSSY.RECONVERGENT B0, `(.L_x_0) ;  /* 0x0000047000007945 */ /* 0x000fe20003800200 */
[----:B------:R-:W-:Y:S01]  /*0140*/  VIADDMNMX.U32 R13, R13, 0xffffffff, R0, PT ;  /* 0xffffffff0d0d7846 */ /* 0x000fe20003800000 */
[----:B------:R-:W-:Y:S01]  /*0150*/  IMAD.IADD R9, R7, 0x1, -R24 ;  /* 0x0000000107097824 */ /* 0x000fe200078e0a18 */
[----:B------:R-:W-:Y:S01]  /*0160*/  VIADDMNMX R5, R12, 0xffffffff, R11, PT ;  /* 0xffffffff0c057846 */ /* 0x000fe2000380010b */
[----:B------:R-:W1:Y:S01]  /*0170*/  LDCU.64 UR6, c[0x0][0x358] ;  /* 0x00006b00ff0677ac */ /* 0x000e620008000a00 */
[----:B------:R-:W-:-:S02]  /*0180*/  IMAD.IADD R3, R8, 0x1, -R25 ;  /* 0x0000000108037824 */ /* 0x000fc400078e0a19 */
[----:B------:R-:W-:Y:S02]  /*0190*/  IMAD.IADD R20, R13, 0x1, -R24 ;  /* 0x000000010d147824 */ /* 0x000fe400078e0a18 */
[----:B------:R-:W-:Y:S02]  /*01a0*/  IMAD.IADD R0, R5, 0x1, -R25 ;  /* 0x0000000105007824 */ /* 0x000fe400078e0a19 */
[----:B------:R-:W-:Y:S01]  /*01b0*/  VIADD R12, R9, 0xfffffffd ;  /* 0xfffffffd090c7836 */ /* 0x000fe20000000000 */
[----:B------:R-:W-:Y:S01]  /*01c0*/  IADD3 R10, PT, PT, R20, 0x4, RZ ;  /* 0x00000004140a7810 */ /* 0x000fe20007ffe0ff */
[----:B------:R-:W-:Y:S02]  /*01d0*/  VIADD R4, R0, 0x4 ;  /* 0x0000000400047836 */ /* 0x000fe40000000000 */
[----:B0-----:R-:W-:Y:S01]  /*01e0*/  VIADD R2, R1, UR4 ;  /* 0x0000000401027c36 */ /* 0x001fe20008000000 */
[----:B------:R-:W-:-:S13]  /*01f0*/  ISETP.GE.AND P0, PT, R9, R10, PT ;  /* 0x0000000a0900720c */ /* 0x000fda0003f06270 */
[----:B-1----:R-:W-:Y:S05]  /*0200*/  @P0 BRA `(.L_x_1) ;  /* 0x0000000000e40947 */ /* 0x002fea0003800000 */
[----:B------:R-:W-:Y:S02]  /*0210*/  IADD3 R14, PT, PT, R7, -0x6, -R12 ;  /* 0xfffffffa070e7810 */ /* 0x000fe40007ffe80c */
[----:B------:R-:W-:Y:S02]  /*0220*/  MOV R15, R9 ;  /* 0x00000009000f7202 */ /* 0x000fe40000000f00 */
[----:B------:R-:W-:-:S07]  /*0230*/  IADD3 R16, PT, PT, R8, 0x3, -R3 ;  /* 0x0000000308107810 */ /* 0x000fce0007ffe803 */
.L_x_7:
[----:B------:R-:W-:Y:S01]  /*0240*/  ISETP.GE.AND P0, PT, R3, R4, PT ;  /* 0x000000040300720c */ /* 0x000fe20003f06270 */
[----:B------:R-:W-:-:S12]  /*0250*/  BSSY.RECONVERGENT B1, `(.L_x_2) ;  /* 0x0000031000017945 */ /* 0x000fd80003800200 */
[----:B012---:R-:W-:Y:S05]  /*0260*/  @P0 BRA `(.L_x_3) ;  /* 0x0000000000bc0947 */ /* 0x007fea0003800000 */
[----:B------:R-:W0:Y:S01]  /*0270*/  LDCU UR4, c[0x0][0x380] ;  /* 0x00007000ff0477ac */ /* 0x000e220008000800 */
[C-C-:B------:R-:W-:Y:S01]  /*0280*/  IMAD.IADD R17, R5.reuse, 0x1, -R8.reuse ;  /* 0x0000000105117824 */ /* 0x140fe200078e0a08 */
[----:B------:R-:W-:Y:S01]  /*0290*/  IADD3 R6, PT, PT, R5, 0x3, -R8 ;  /* 0x0000000305067810 */ /* 0x000fe20007ffe808 */
[----:B------:R-:W-:Y:S01]  /*02a0*/  IMAD.IADD R7, R14, 0x1, R15 ;  /* 0x000000010e077824 */ /* 0x000fe200078e020f */
[----:B------:R-:W-:Y:S01]  /*02b0*/  BSSY.RECONVERGENT B2, `(.L_x_4) ;  /* 0x0000019000027945 */ /* 0x000fe20003800200 */
[----:B------:R-:W-:Y:S01]  /*02c0*/  IMAD.MOV.U32 R19, RZ, RZ, R3 ;  /* 0x000000ffff137224 */ /* 0x000fe200078e0003 */
[----:B------:R-:W-:Y:S02]  /*02d0*/  LOP3.LUT P0, RZ, R17, 0x3, RZ, 0xc0, !PT ;  /* 0x0000000311ff7812 */ /* 0x000fe4000780c0ff */
[----:B------:R-:W-:Y:S01]  /*02e0*/  ISETP.GE.U32.AND P1, PT, R6, 0x3, PT ;  /* 0x000000030600780c */ /* 0x000fe20003f26070 */
[----:B0-----:R-:W-:-:S04]  /*02f0*/  IMAD R7, R7, UR4, R16 ;  /* 0x0000000407077c24 */ /* 0x001fc8000f8e0210 */
[----:B------:R-:W-:-:S06]  /*0300*/  VIADD R18, R7, 0xfffffffa ;  /* 0xfffffffa07127836 */ /* 0x000fcc0000000000 */
[----:B------:R-:W-:Y:S05]  /*0310*/  @!P0 BRA `(.L_x_5) ;  /* 0x0000000000488947 */ /* 0x000fea0003800000 */
[----:B------:R-:W0:Y:S01]  /*0320*/  LDC.64 R6, c[0x0][0x388] ;  /* 0x0000e200ff067b82 */ /* 0x000e220000000a00 */
[----:B------:R-:W-:-:S04]  /*0330*/  IMAD.IADD R19, R3, 0x1, R18 ;  /* 0x0000000103137824 */ /* 0x000fc800078e0212 */
[----:B0-----:R-:W-:-:S05]  /*0340*/  IMAD.WIDE R6, R19, 0x4, R6 ;  /* 0x0000000413067825 */ /* 0x001fca00078e0206 */
[----:B------:R-:W2:Y:S01]  /*0350*/  LDG.E R21, desc[UR6][R6.64] ;  /* 0x0000000606157981 */ /* 0x000ea2000c1e1900 */
[----:B------:R-:W-:Y:S01]  /*0360*/  IMAD R22, R15, 0x7, R3 ;  /* 0x000000070f167824 */ /* 0x000fe200078e0203 */
[----:B------:R-:W-:Y:S01]  /*0370*/  LOP3.LUT R17, R17, 0x3, RZ, 0xc0, !PT ;  /* 0x0000000311117812 */ /* 0x000fe200078ec0ff */
[----:B------:R-:W-:-:S03]  /*0380*/  VIADD R19, R3, 0x1 ;  /* 0x0000000103137836 */ /* 0x000fc60000000000 */
[----:B------:R-:W-:Y:S02]  /*0390*/  LEA R22, R22, R1, 0x2 ;  /* 0x0000000116167211 */ /* 0x000fe400078e10ff */
[----:B------:R-:W-:-:S03]  /*03a0*/  ISETP.NE.AND P0, PT, R17, 0x1, PT ;  /* 0x000000011100780c */ /* 0x000fc60003f05270 */
[----:B--2---:R0:W-:Y:S10]  /*03b0*/  STL [R22], R21 ;  /* 0x0000001516007387 */ /* 0x0041f40000100800 */
[----:B------:R-:W-:Y:S05]  /*03c0*/  @!P0 BRA `(.L_x_5) ;  /* 0x00000000001c8947 */ /* 0x000fea0003800000 */
[----:B------:R-:W-:Y:S02]  /*03d0*/  ISETP.NE.AND P0, PT, R17, 0x2, PT ;  /* 0x000000021100780c */ /* 0x000fe40003f05270 */
[----:B------:R-:W2:Y:S11]  /*03e0*/  LDG.E R17, desc[UR6][R6.64+0x4] ;  /* 0x0000040606117981 */ /* 0x000eb6000c1e1900 */
[----:B0-----:R-:W3:Y:S01]  /*03f0*/  @P0 LDG.E R21, desc[UR6][R6.64+0x8] ;  /* 0x0000080606150981 */ /* 0x001ee2000c1e1900 */
[----:B------:R-:W-:-:S02]  /*0400*/  VIADD R19, R3, 0x2 ;  /* 0x0000000203137836 */ /* 0x000fc40000000000 */
[----:B------:R-:W-:Y:S01]  /*0410*/  @P0 VIADD R19, R3, 0x3 ;  /* 0x0000000303130836 */ /* 0x000fe20000000000 */
[----:B--2---:R1:W-:Y:S04]  /*0420*/  STL [R22+0x4], R17 ;  /* 0x0000041116007387 */ /* 0x0043e80000100800 */
[----:B---3--:R1:W-:Y:S02]  /*0430*/  @P0 STL [R22+0x8], R21 ;  /* 0x0000081516000387 */ /* 0x0083e40000100800 */
.L_x_5:
[----:B------:R-:W-:Y:S05]  /*0440*/  BSYNC.RECONVERGENT B2 ;  /* 0x0000000000027941 */ /* 0x000fea0003800200 */
.L_x_4:
[----:B------:R-:W-:Y:S05]  /*0450*/  @!P1 BRA `(.L_x_3) ;  /* 0x0000000000409947 */ /* 0x000fea0003800000 */
.L_x_6:
[----:B--2---:R-:W2:Y:S01]  /*0460*/  LDC.64 R6, c[0x0][0x388] ;  /* 0x0000e200ff067b82 */ /* 0x004ea20000000a00 */
[----:B-1----:R-:W-:-:S04]  /*0470*/  IMAD.IADD R17, R18, 0x1, R19 ;  /* 0x0000000112117824 */ /* 0x002fc800078e0213 */
[----:B--2---:R-:W-:-:S05]  /*0480*/  IMAD.WIDE R6, R17, 0x4, R6 ;  /* 0x0000000411067825 */ /* 0x004fca00078e0206 */
[----:B------:R-:W2:Y:S04]  /*0490*/  LDG.E R17, desc[UR6][R6.64] ;  /* 0x0000000606117981 */ /* 0x000ea8000c1e1900 */
[----:B0-----:R-:W3:Y:S04]  /*04a0*/  LDG.E R21, desc[UR6][R6.64+0x4] ;  /* 0x0000040606157981 */ /* 0x001ee8000c1e1900 */
[----:B------:R-:W4:Y:S04]  /*04b0*/  LDG.E R23, desc[UR6][R6.64+0x8] ;  /* 0x0000080606177981 */ /* 0x000f28000c1e1900 */
[----:B------:R-:W5:Y:S01]  /*04c0*/  LDG.E R27, desc[UR6][R6.64+0xc] ;  /* 0x00000c06061b7981 */ /* 0x000f62000c1e1900 */
[----:B------:R-:W-:Y:S01]  /*04d0*/  IMAD R22, R15, 0x7, R19 ;  /* 0x000000070f167824 */ /* 0x000fe200078e0213 */
[----:B------:R-:W-:-:S02]  /*04e0*/  ISETP.NE.AND P0, PT, R19, R0, PT ;  /* 0x000000001300720c */ /* 0x000fc40003f05270 */
[----:B------:R-:W-:Y:S01]  /*04f0*/  IADD3 R19, PT, PT, R19, 0x4, RZ ;  /* 0x0000000413137810 */ /* 0x000fe20007ffe0ff */
[----:B------:R-:W-:-:S05]  /*0500*/  IMAD R22, R22, 0x4, R1 ;  /* 0x0000000416167824 */ /* 0x000fca00078e0201 */
[----:B--2---:R2:W-:Y:S04]  /*0510*/  STL [R22], R17 ;  /* 0x0000001116007387 */ /* 0x0045e80000100800 */
[----:B---3--:R2:W-:Y:S04]  /*0520*/  STL [R22+0x4], R21 ;  /* 0x0000041516007387 */ /* 0x0085e80000100800 */
[----:B----4-:R2:W-:Y:S04]  /*0530*/  STL [R22+0x8], R23 ;  /* 0x0000081716007387 */ /* 0x0105e80000100800 */
[----:B-----5:R2:W-:Y:S01]  /*0540*/  STL [R22+0xc], R27 ;  /* 0x00000c1b16007387 */ /* 0x0205e20000100800 */
[----:B------:R-:W-:Y:S05]  /*0550*/  @P0 BRA `(.L_x_6) ;  /* 0xfffffffc00c00947 */ /* 0x000fea000383ffff */
.L_x_3:
[----:B------:R-:W-:Y:S05]  /*0560*/  BSYNC.RECONVERGENT B1 ;  /* 0x0000000000017941 */ /* 0x000fea0003800200 */
.L_x_2:
[----:B------:R-:W-:-:S05]  /*0570*/  VIADD R15, R15, 0x1 ;  /* 0x000000010f0f7836 */ /* 0x000fca0000000000 */
[----:B------:R-:W-:-:S13]  /*0580*/  ISETP.NE.AND P0, PT, R15, R10, PT ;  /* 0x0000000a0f00720c */ /* 0x000fda0003f05270 */
[----:B------:R-:W-:Y:S05]  /*0590*/  @P0 BRA `(.L_x_7) ;  /* 0xfffffffc00280947 */ /* 0x000fea000383ffff */
.L_x_1:
[----:B------:R-:W-:Y:S05]  /*05a0*/  BSYNC.RECONVERGENT B0 ;  /* 0x0000000000007941 */ /* 0x000fea0003800200 */
.L_x_0:
[----:B------:R-:W-:Y:S01]  /*05b0*/  ISETP.GE.AND P0, PT, R12, -0x2, PT ;  /* 0xfffffffe0c00780c */ /* 0x000fe20003f06270 */
[----:B------:R-:W-:-:S12]  /*05c0*/  BSSY.RECONVERGENT B0, `(.L_x_8) ;  /* 0x0000035000007945 */ /* 0x000fd80003800200 */
[----:B------:R-:W-:Y:S05]  /*05d0*/  @!P0 BRA `(.L_x_9) ;  /* 0x0000000000cc8947 */ /* 0x000fea0003800000 */
[----:B------:R-:W-:Y:S01]  /*05e0*/  IMAD.IADD R19, R5, 0x1, -R8 ;  /* 0x0000000105137824 */ /* 0x000fe200078e0a08 */
[C---:B------:R-:W-:Y:S01]  /*05f0*/  VIMNMX R7, PT, PT, R9.reuse, 0x1, !PT ;  /* 0x0000000109077848 */ /* 0x040fe20007fe0100 */
[----:B------:R-:W-:Y:S02]  /*0600*/  IMAD R12, R9, 0x7, R3 ;  /* 0x00000007090c7824 */ /* 0x000fe400078e0203 */
[----:B------:R-:W-:Y:S01]  /*0610*/  IMAD.MOV.U32 R6, RZ, RZ, RZ ;  /* 0x000000ffff067224 */ /* 0x000fe200078e00ff */
[----:B012---:R-:W-:Y:S01]  /*0620*/  LOP3.LUT R21, R19, 0x3, RZ, 0xc0, !PT ;  /* 0x0000000313157812 */ /* 0x007fe200078ec0ff */
[----:B------:R-:W-:-:S07]  /*0630*/  IMAD R12, R12, 0x4, R1 ;  /* 0x000000040c0c7824 */ /* 0x000fce00078e0201 */
.L_x_15:
[----:B------:R-:W-:Y:S01]  /*0640*/  ISETP.GE.AND P0, PT, R3, R4, PT ;  /* 0x000000040300720c */ /* 0x000fe20003f06270 */
[----:B------:R-:W-:-:S12]  /*0650*/  BSSY.RECONVERGENT B1, `(.L_x_10) ;  /* 0x0000028000017945 */ /* 0x000fd80003800200 */
[----:B0-----:R-:W-:Y:S05]  /*0660*/  @P0 BRA `(.L_x_11) ;  /* 0x0000000000980947 */ /* 0x001fea0003800000 */
[----:B------:R-:W-:Y:S01]  /*0670*/  ISETP.NE.AND P0, PT, R21, RZ, PT ;  /* 0x000000ff1500720c */ /* 0x000fe20003f05270 */
[----:B------:R-:W-:Y:S01]  /*0680*/  BSSY.RECONVERGENT B2, `(.L_x_12) ;  /* 0x0000012000027945 */ /* 0x000fe20003800200 */
[----:B------:R-:W-:-:S11]  /*0690*/  IMAD.MOV.U32 R15, RZ, RZ, R3 ;  /* 0x000000ffff0f7224 */ /* 0x000fd600078e0003 */
[----:B------:R-:W-:Y:S05]  /*06a0*/  @!P0 BRA `(.L_x_13) ;  /* 0x00000000003c8947 */ /* 0x000fea0003800000 */
[----:B------:R-:W2:Y:S01]  /*06b0*/  LDL R14, [R12] ;  /* 0x000000000c0e7983 */ /* 0x000ea20000100800 */
[----:B------:R-:W-:Y:S01]  /*06c0*/  IMAD R16, R6, 0x7, R3 ;  /* 0x0000000706107824 */ /* 0x000fe200078e0203 */
[----:B------:R-:W-:Y:S01]  /*06d0*/  ISETP.NE.AND P0, PT, R21, 0x1, PT ;  /* 0x000000011500780c */ /* 0x000fe20003f05270 */
[----:B------:R-:W-:-:S03]  /*06e0*/  VIADD R15, R3, 0x1 ;  /* 0x00000001030f7836 */ /* 0x000fc60000000000 */
[----:B------:R-:W-:-:S05]  /*06f0*/  LEA R17, R16, R1, 0x2 ;  /* 0x0000000110117211 */ /* 0x000fca00078e10ff */
[----:B--2---:R0:W-:Y:S04]  /*0700*/  STL [R17], R14 ;  /* 0x0000000e11007387 */ /* 0x0041e80000100800 */
[----:B------:R-:W-:Y:S05]  /*0710*/  @!P0 BRA `(.L_x_13) ;  /* 0x0000000000208947 */ /* 0x000fea0003800000 */
[----:B0-----:R-:W2:Y:S01]  /*0720*/  LDL R14, [R12+0x4] ;  /* 0x000004000c0e7983 */ /* 0x001ea20000100800 */
[----:B------:R-:W-:Y:S01]  /*0730*/  ISETP.NE.AND P0, PT, R21, 0x2, PT ;  /* 0x000000021500780c */ /* 0x000fe20003f05270 */
[----:B------:R-:W-:Y:S02]  /*0740*/  VIADD R15, R3, 0x2 ;  /* 0x00000002030f7836 */ /* 0x000fe40000000000 */
[----:B--2---:R1:W-:Y:S10]  /*0750*/  STL [R17+0x4], R14 ;  /* 0x0000040e11007387 */ /* 0x0043f40000100800 */
[----:B------:R-:W-:Y:S05]  /*0760*/  @!P0 BRA `(.L_x_13) ;  /* 0x00000000000c8947 */ /* 0x000fea0003800000 */
[----:B-1----:R-:W2:Y:S01]  /*0770*/  LDL R14, [R12+0x8] ;  /* 0x000008000c0e7983 */ /* 0x002ea20000100800 */
[----:B------:R-:W-:-:S03]  /*0780*/  VIADD R15, R3, 0x3 ;  /* 0x00000003030f7836 */ /* 0x000fc60000000000 */
[----:B--2---:R2:W-:Y:S04]  /*0790*/  STL [R17+0x8], R14 ;  /* 0x0000080e11007387 */ /* 0x0045e80000100800 */
.L_x_13:
[----:B------:R-:W-:Y:S05]  /*07a0*/  BSYNC.RECONVERGENT B2 ;  /* 0x0000000000027941 */ /* 0x000fea0003800200 */
.L_x_12:
[----:B012---:R-:W-:-:S05]  /*07b0*/  VIADD R14, R19, 0x3 ;  /* 0x00000003130e7836 */ /* 0x007fca0000000000 */
[----:B------:R-:W-:-:S13]  /*07c0*/  ISETP.GE.U32.AND P0, PT, R14, 0x3, PT ;  /* 0x000000030e00780c */ /* 0x000fda0003f06070 */
[----:B------:R-:W-:Y:S05]  /*07d0*/  @!P0 BRA `(.L_x_11) ;  /* 0x00000000003c8947 */ /* 0x000fea0003800000 */
.L_x_14:
[----:B------:R-:W-:-:S04]  /*07e0*/  IMAD R14, R9, 0x7, R15 ;  /* 0x00000007090e7824 */ /* 0x000fc800078e020f */
[----:B------:R-:W-:-:S05]  /*07f0*/  IMAD R14, R14, 0x4, R1 ;  /* 0x000000040e0e7824 */ /* 0x000fca00078e0201 */
[----:B0-----:R-:W2:Y:S01]  /*0800*/  LDL R16, [R14] ;  /* 0x000000000e107983 */ /* 0x001ea20000100800 */
[----:B------:R-:W-:-:S05]  /*0810*/  IMAD R18, R6, 0x7, R15 ;  /* 0x0000000706127824 */ /* 0x000fca00078e020f */
[----:B------:R-:W-:-:S05]  /*0820*/  LEA R17, R18, R1, 0x2 ;  /* 0x0000000112117211 */ /* 0x000fca00078e10ff */
[----:B--2---:R0:W-:Y:S04]  /*0830*/  STL [R17], R16 ;  /* 0x0000001011007387 */ /* 0x0041e80000100800 */
[----:B------:R-:W2:Y:S04]  /*0840*/  LDL R18, [R14+0x4] ;  /* 0x000004000e127983 */ /* 0x000ea80000100800 */
[----:B--2---:R0:W-:Y:S04]  /*0850*/  STL [R17+0x4], R18 ;  /* 0x0000041211007387 */ /* 0x0041e80000100800 */
[----:B------:R-:W2:Y:S04]  /*0860*/  LDL R22, [R14+0x8] ;  /* 0x000008000e167983 */ /* 0x000ea80000100800 */
[----:B--2---:R0:W-:Y:S04]  /*0870*/  STL [R17+0x8], R22 ;  /* 0x0000081611007387 */ /* 0x0041e80000100800 */
[----:B------:R-:W2:Y:S01]  /*0880*/  LDL R26, [R14+0xc] ;  /* 0x00000c000e1a7983 */ /* 0x000ea20000100800 */
[C---:B------:R-:W-:Y:S01]  /*0890*/  ISETP.NE.AND P0, PT, R15.reuse, R0, PT ;  /* 0x000000000f00720c */ /* 0x040fe20003f05270 */
[----:B------:R-:W-:-:S02]  /*08a0*/  VIADD R15, R15, 0x4 ;  /* 0x000000040f0f7836 */ /* 0x000fc40000000000 */
[----:B--2---:R0:W-:Y:S10]  /*08b0*/  STL [R17+0xc], R26 ;  /* 0x00000c1a11007387 */ /* 0x0041f40000100800 */
[----:B------:R-:W-:Y:S05]  /*08c0*/  @P0 BRA `(.L_x_14) ;  /* 0xfffffffc00c40947 */ /* 0x000fea000383ffff */
.L_x_11:
[----:B------:R-:W-:Y:S05]  /*08d0*/  BSYNC.RECONVERGENT B1 ;  /* 0x0000000000017941 */ /* 0x000fea0003800200 */
.L_x_10:
[----:B------:R-:W-:-:S05]  /*08e0*/  VIADD R6, R6, 0x1 ;  /* 0x0000000106067836 */ /* 0x000fca0000000000 */
[----:B------:R-:W-:-:S13]  /*08f0*/  ISETP.NE.AND P0, PT, R6, R7, PT ;  /* 0x000000070600720c */ /* 0x000fda0003f05270 */
[----:B------:R-:W-:Y:S05]  /*0900*/  @P0 BRA `(.L_x_15) ;  /* 0xfffffffc004c0947 */ /* 0x000fea000383ffff */
.L_x_9:
[----:B------:R-:W-:Y:S05]  /*0910*/  BSYNC.RECONVERGENT B0 ;  /* 0x0000000000007941 */ /* 0x000fea0003800200 */
.L_x_8:
[----:B------:R-:W-:Y:S01]  /*0920*/  ISETP.GT.AND P0, PT, R20, 0x2, PT ;  /* 0x000000021400780c */ /* 0x000fe20003f04270 */
[----:B------:R-:W-:-:S12]  /*0930*/  BSSY.RECONVERGENT B0, `(.L_x_16) ;  /* 0x000003a000007945 */ /* 0x000fd80003800200 */
[----:B------:R-:W-:Y:S05]  /*0940*/  @P0 BRA `(.L_x_17) ;  /* 0x0000000000e00947 */ /* 0x000fea0003800000 */
[----:B------:R-:W-:Y:S02]  /*0950*/  IMAD R6, R24, 0x7, RZ ;  /* 0x0000000718067824 */ /* 0x000fe400078e02ff */
[----:B0-----:R-:W-:Y:S02]  /*0960*/  IMAD.IADD R16, R5, 0x1, -R8 ;  /* 0x0000000105107824 */ /* 0x001fe400078e0a08 */
[----:B------:R-:W-:Y:S02]  /*0970*/  IMAD R9, R13, 0x7, -R6 ;  /* 0x000000070d097824 */ /* 0x000fe400078e0a06 */
[----:B------:R-:W-:Y:S01]  /*0980*/  IMAD R12, R10, 0x7, R3 ;  /* 0x000000070a0c7824 */ /* 0x000fe200078e0203 */
[----:B------:R-:W-:Y:S01]  /*0990*/  LOP3.LUT R19, R16, 0x3, RZ, 0xc0, !PT ;  /* 0x0000000310137812 */ /* 0x000fe200078ec0ff */
[----:B------:R-:W-:Y:S01]  /*09a0*/  VIADD R6, R1, 0x8 ;  /* 0x0000000801067836 */ /* 0x000fe20000000000 */
[----:B------:R-:W-:Y:S01]  /*09b0*/  IADD3 R9, PT, PT, R9, 0x1c, RZ ;  /* 0x0000001c09097810 */ /* 0x000fe20007ffe0ff */
[----:B------:R-:W-:-:S07]  /*09c0*/  IMAD R7, R12, 0x4, R1 ;  /* 0x000000040c077824 */ /* 0x000fce00078e0201 */
.L_x_23:
[----:B------:R-:W-:Y:S01]  /*09d0*/  ISETP.GE.AND P0, PT, R3, R4, PT ;  /* 0x000000040300720c */ /* 0x000fe20003f06270 */
[----:B------:R-:W-:-:S12]  /*09e0*/  BSSY.RECONVERGENT B1, `(.L_x_18) ;  /* 0x000002b000017945 */ /* 0x000fd80003800200 */
[----:B0-----:R-:W-:Y:S05]  /*09f0*/  @P0 BRA `(.L_x_19) ;  /* 0x0000000000a40947 */ /* 0x001fea0003800000 */
[----:B------:R-:W-:Y:S01]  /*0a00*/  ISETP.NE.AND P0, PT, R19, RZ, PT ;  /* 0x000000ff1300720c */ /* 0x000fe20003f05270 */
[----:B------:R-:W-:Y:S01]  /*0a10*/  BSSY.RECONVERGENT B2, `(.L_x_20) ;  /* 0x0000012000027945 */ /* 0x000fe20003800200 */
[----:B------:R-:W-:-:S11]  /*0a20*/  IMAD.MOV.U32 R13, RZ, RZ, R3 ;  /* 0x000000ffff0d7224 */ /* 0x000fd600078e0003 */
[----:B------:R-:W-:Y:S05]  /*0a30*/  @!P0 BRA `(.L_x_21) ;  /* 0x00000000003c8947 */ /* 0x000fea0003800000 */
[----:B------:R-:W3:Y:S01]  /*0a40*/  LDL R12, [R7] ;  /* 0x00000000070c7983 */ /* 0x000ee20000100800 */
[----:B------:R-:W-:Y:S01]  /*0a50*/  IMAD R14, R10, 0x7, R3 ;  /* 0x000000070a0e7824 */ /* 0x000fe200078e0203 */
[----:B------:R-:W-:Y:S01]  /*0a60*/  ISETP.NE.AND P0, PT, R19, 0x1, PT ;  /* 0x000000011300780c */ /* 0x000fe20003f05270 */
[----:B------:R-:W-:Y:S02]  /*0a70*/  VIADD R13, R3, 0x1 ;  /* 0x00000001030d7836 */ /* 0x000fe40000000000 */
[----:B------:R-:W-:-:S05]  /*0a80*/  IMAD R15, R14, 0x4, R1 ;  /* 0x000000040e0f7824 */ /* 0x000fca00078e0201 */
[----:B---3--:R0:W-:Y:S05]  /*0a90*/  STL [R15], R12 ;  /* 0x0000000c0f007387 */ /* 0x0081ea0000100800 */
[----:B------:R-:W-:Y:S05]  /*0aa0*/  @!P0 BRA `(.L_x_21) ;  /* 0x0000000000208947 */ /* 0x000fea0003800000 */
[----:B0-----:R-:W3:Y:S01]  /*0ab0*/  LDL R12, [R7+0x4] ;  /* 0x00000400070c7983 */ /* 0x001ee20000100800 */
[----:B------:R-:W-:Y:S01]  /*0ac0*/  ISETP.NE.AND P0, PT, R19, 0x2, PT ;  /* 0x000000021300780c */ /* 0x000fe20003f05270 */
[----:B------:R-:W-:Y:S02]  /*0ad0*/  VIADD R13, R3, 0x2 ;  /* 0x00000002030d7836 */ /* 0x000fe40000000000 */
[----:B---3--:R3:W-:Y:S10]  /*0ae0*/  STL [R15+0x4], R12 ;  /* 0x0000040c0f007387 */ /* 0x0087f40000100800 */
[----:B------:R-:W-:Y:S05]  /*0af0*/  @!P0 BRA `(.L_x_21) ;  /* 0x00000000000c8947 */ /* 0x000fea0003800000 */
[----:B---3--:R-:W3:Y:S01]  /*0b00*/  LDL R12, [R7+0x8] ;  /* 0x00000800070c7983 */ /* 0x008ee20000100800 */
[----:B------:R-:W-:-:S03]  /*0b10*/  VIADD R13, R3, 0x3 ;  /* 0x00000003030d7836 */ /* 0x000fc60000000000 */
[----:B---3--:R4:W-:Y:S04]  /*0b20*/  STL [R15+0x8], R12 ;  /* 0x0000080c0f007387 */ /* 0x0089e80000100800 */
.L_x_21:
[----:B------:R-:W-:Y:S05]  /*0b30*/  BSYNC.RECONVERGENT B2 ;  /* 0x0000000000027941 */ /* 0x000fea0003800200 */
.L_x_20:
[----:B0--34-:R-:W-:-:S04]  /*0b40*/  IADD3 R12, PT, PT, R16, 0x3, RZ ;  /* 0x00000003100c7810 */ /* 0x019fc80007ffe0ff */
[----:B------:R-:W-:-:S13]  /*0b50*/  ISETP.GE.U32.AND P0, PT, R12, 0x3, PT ;  /* 0x000000030c00780c */ /* 0x000fda0003f06070 */
[----:B------:R-:W-:Y:S05]  /*0b60*/  @!P0 BRA `(.L_x_19) ;  /* 0x0000000000488947 */ /* 0x000fea0003800000 */
[--C-:B------:R-:W-:Y:S02]  /*0b70*/  IMAD.IADD R12, R0, 0x1, -R13.reuse ;  /* 0x00000001000c7824 */ /* 0x100fe400078e0a0d */
[--C-:B------:R-:W-:Y:S02]  /*0b80*/  IMAD.IADD R15, R9, 0x1, R13.reuse ;  /* 0x00000001090f7824 */ /* 0x100fe400078e020d */
[----:B------:R-:W-:-:S07]  /*0b90*/  IMAD R13, R10, 0x7, R13 ;  /* 0x000000070a0d7824 */ /* 0x000fce00078e020d */
.L_x_22:
[----:B------:R-:W-:-:S05]  /*0ba0*/  IMAD R14, R15, 0x4, R6 ;  /* 0x000000040f0e7824 */ /* 0x000fca00078e0206 */
[----:B0-----:R-:W3:Y:S01]  /*0bb0*/  LDL R18, [R14+-0x8] ;  /* 0xfffff8000e127983 */ /* 0x001ee20000100800 */
[----:B-12---:R-:W-:-:S05]  /*0bc0*/  IMAD R17, R13, 0x4, R6 ;  /* 0x000000040d117824 */ /* 0x006fca00078e0206 */
[----:B---3--:R0:W-:Y:S04]  /*0bd0*/  STL [R17+-0x8], R18 ;  /* 0xfffff81211007387 */ /* 0x0081e80000100800 */
[----:B------:R-:W2:Y:S04]  /*0be0*/  LDL R20, [R14+-0x4] ;  /* 0xfffffc000e147983 */ /* 0x000ea80000100800 */
[----:B--2---:R0:W-:Y:S04]  /*0bf0*/  STL [R17+-0x4], R20 ;  /* 0xfffffc1411007387 */ /* 0x0041e80000100800 */
[----:B------:R-:W2:Y:S04]  /*0c00*/  LDL R22, [R14] ;  /* 0x000000000e167983 */ /* 0x000ea80000100800 */
[----:B--2---:R0:W-:Y:S04]  /*0c10*/  STL [R17], R22 ;  /* 0x0000001611007387 */ /* 0x0041e80000100800 */
[----:B------:R-:W2:Y:S01]  /*0c20*/  LDL R26, [R14+0x4] ;  /* 0x000004000e1a7983 */ /* 0x000ea20000100800 */
[----:B------:R-:W-:Y:S01]  /*0c30*/  VIADD R12, R12, 0xfffffffc ;  /* 0xfffffffc0c0c7836 */ /* 0x000fe20000000000 */
[----:B------:R-:W-:Y:S01]  /*0c40*/  IADD3 R15, PT, PT, R15, 0x4, RZ ;  /* 0x000000040f0f7810 */ /* 0x000fe20007ffe0ff */
[----:B------:R-:W-:-:S03]  /*0c50*/  VIADD R13, R13, 0x4 ;  /* 0x000000040d0d7836 */ /* 0x000fc60000000000 */
[----:B------:R-:W-:Y:S01]  /*0c60*/  ISETP.NE.AND P0, PT, R12, -0x4, PT ;  /* 0xfffffffc0c00780c */ /* 0x000fe20003f05270 */
[----:B--2---:R0:W-:-:S12]  /*0c70*/  STL [R17+0x4], R26 ;  /* 0x0000041a11007387 */ /* 0x0041d80000100800 */
[----:B------:R-:W-:Y:S05]  /*0c80*/  @P0 BRA `(.L_x_22) ;  /* 0xfffffffc00c40947 */ /* 0x000fea000383ffff */
.L_x_19:
[----:B------:R-:W-:Y:S05]  /*0c90*/  BSYNC.RECONVERGENT B1 ;  /* 0x0000000000017941 */ /* 0x000fea0003800200 */
.L_x_18:
[----:B------:R-:W-:-:S05]  /*0ca0*/  VIADD R10, R10, 0x1 ;  /* 0x000000010a0a7836 */ /* 0x000fca0000000000 */
[----:B------:R-:W-:-:S13]  /*0cb0*/  ISETP.NE.AND P0, PT, R10, 0x7, PT ;  /* 0x000000070a00780c */ /* 0x000fda0003f05270 */
[----:B------:R-:W-:Y:S05]  /*0cc0*/  @P0 BRA `(.L_x_23) ;  /* 0xfffffffc00400947 */ /* 0x000fea000383ffff */
.L_x_17:
[----:B------:R-:W-:Y:S05]  /*0cd0*/  BSYNC.RECONVERGENT B0 ;  /* 0x0000000000007941 */ /* 0x000fea0003800200 */
.L_x_16:
[----:B------:R-:W-:Y:S01]  /*0ce0*/  ISETP.GT.AND P0, PT, R3, RZ, PT ;  /* 0x000000ff0300720c */ /* 0x000fe20003f04270 */
[----:B------:R-:W-:Y:S01]  /*0cf0*/  IMAD.IADD R5, R11, 0x1, -R5 ;  /* 0x000000010b057824 */ /* 0x000fe200078e0a05 */
[----:B------:R-:W-:Y:S01]  /*0d00*/  LOP3.LUT R7, RZ, R25, RZ, 0x33, !PT ;  /* 0x00000019ff077212 */ /* 0x000fe200078e33ff */
[----:B------:R-:W-:Y:S04]  /*0d10*/  BSSY.RECONVERGENT B0, `(.L_x_24) ;  /* 0x0000025000007945 */ /* 0x000fe80003800200 */
[----:B------:R-:W-:Y:S02]  /*0d20*/  IMAD.IADD R6, R8, 0x1, R7 ;  /* 0x0000000108067824 */ /* 0x000fe400078e0207 */
[----:B------:R-:W-:-:S04]  /*0d30*/  VIADD R7, R5, 0xffffffff ;  /* 0xffffffff05077836 */ /* 0x000fc80000000000 */
[----:B------:R-:W-:Y:S05]  /*0d40*/  @!P0 BRA `(.L_x_25) ;  /* 0x0000000000848947 */ /* 0x000fea0003800000 */
[----:B------:R-:W-:Y:S01]  /*0d50*/  ISETP.GE.U32.AND P0, PT, R6, 0x3, PT ;  /* 0x000000030600780c */ /* 0x000fe20003f06070 */
[----:B------:R-:W-:Y:S01]  /*0d60*/  BSSY.RECONVERGENT B1, `(.L_x_26) ;  /* 0x0000014000017945 */ /* 0x000fe20003800200 */
[C---:B------:R-:W-:Y:S01]  /*0d70*/  LOP3.LUT R14, R3.reuse, 0x3, RZ, 0xc0, !PT ;  /* 0x00000003030e7812 */ /* 0x040fe200078ec0ff */
[----:B------:R-:W-:Y:S01]  /*0d80*/  IMAD.MOV.U32 R10, RZ, RZ, RZ ;  /* 0x000000ffff0a7224 */ /* 0x000fe200078e00ff */
[----:B------:R-:W-:Y:S02]  /*0d90*/  LEA R8, R3, R1, 0x2 ;  /* 0x0000000103087211 */ /* 0x000fe400078e10ff */
[----:B------:R-:W-:-:S07]  /*0da0*/  ISETP.NE.AND P1, PT, R14, RZ, PT ;  /* 0x000000ff0e00720c */ /* 0x000fce0003f25270 */
[----:B------:R-:W-:Y:S06]  /*0db0*/  @!P0 BRA `(.L_x_27) ;  /* 0x0000000000388947 */ /* 0x000fec0003800000 */
[----:B------:R3:W5:Y:S01]  /*0dc0*/  LDL R9, [R8] ;  /* 0x0000000008097983 */ /* 0x0007620000100800 */
[----:B------:R-:W-:Y:S01]  /*0dd0*/  LOP3.LUT R10, R3, 0x7ffffffc, RZ, 0xc0, !PT ;  /* 0x7ffffffc030a7812 */ /* 0x000fe200078ec0ff */
[----:B------:R-:W-:-:S04]  /*0de0*/  VIADD R13, R1, 0x8 ;  /* 0x00000008010d7836 */ /* 0x000fc80000000000 */
[----:B------:R-:W-:-:S07]  /*0df0*/  IMAD.MOV R11, RZ, RZ, -R10 ;  /* 0x000000ffff0b7224 */ /* 0x000fce00078e0a0a */
.L_x_28:
[----:B-----5:R4:W-:Y:S04]  /*0e00*/  STL [R13+-0x8], R9 ;  /* 0xfffff8090d007387 */ /* 0x0209e80000100800 */
[----:B------:R-:W2:Y:S01]  /*0e10*/  LDL R12, [R8] ;  /* 0x00000000080c7983 */ /* 0x000ea20000100800 */
[----:B------:R-:W-:-:S05]  /*0e20*/  VIADD R11, R11, 0x4 ;  /* 0x000000040b0b7836 */ /* 0x000fca0000000000 */
[----:B------:R-:W-:Y:S01]  /*0e30*/  ISETP.NE.AND P0, PT, R11, RZ, PT ;  /* 0x000000ff0b00720c */ /* 0x000fe20003f05270 */
[----:B--2---:R-:W-:Y:S04]  /*0e40*/  STL [R13+-0x4], R12 ;  /* 0xfffffc0c0d007387 */ /* 0x004fe80000100800 */
[----:B------:R-:W-:Y:S04]  /*0e50*/  STL [R13], R12 ;  /* 0x0000000c0d007387 */ /* 0x000fe80000100800 */
[----:B----4-:R-:W2:Y:S04]  /*0e60*/  LDL R9, [R8] ;  /* 0x0000000008097983 */ /* 0x010ea80000100800 */
[----:B--2---:R2:W-:Y:S02]  /*0e70*/  STL [R13+0x4], R9 ;  /* 0x000004090d007387 */ /* 0x0045e40000100800 */
[----:B--2---:R-:W-:Y:S01]  /*0e80*/  VIADD R13, R13, 0x10 ;  /* 0x000000100d0d7836 */ /* 0x004fe20000000000 */
[----:B------:R-:W-:Y:S06]  /*0e90*/  @P0 BRA `(.L_x_28) ;  /* 0xfffffffc00d80947 */ /* 0x000fec000383ffff */
.L_x_27:
[----:B------:R-:W-:Y:S05]  /*0ea0*/  BSYNC.RECONVERGENT B1 ;  /* 0x0000000000017941 */ /* 0x000fea0003800200 */
.L_x_26:
[----:B------:R-:W-:Y:S05]  /*0eb0*/  @!P1 BRA `(.L_x_25) ;  /* 0x0000000000289947 */ /* 0x000fea0003800000 */
[----:B------:R-:W4:Y:S01]  /*0ec0*/  LDL R9, [R8] ;  /* 0x0000000008097983 */ /* 0x000f220000100800 */
[----:B------:R-:W-:Y:S02]  /*0ed0*/  LEA R10, R10, R1, 0x2 ;  /* 0x000000010a0a7211 */ /* 0x000fe400078e10ff */
[----:B------:R-:W-:-:S03]  /*0ee0*/  ISETP.NE.AND P0, PT, R14, 0x1, PT ;  /* 0x000000010e00780c */ /* 0x000fc60003f05270 */
[----:B----4-:R4:W-:Y:S10]  /*0ef0*/  STL [R10], R9 ;  /* 0x000000090a007387 */ /* 0x0109f40000100800 */
[----:B------:R-:W-:Y:S05]  /*0f00*/  @!P0 BRA `(.L_x_25) ;  /* 0x0000000000148947 */ /* 0x000fea0003800000 */
[----:B------:R0:W-:Y:S01]  /*0f10*/  STL [R10+0x4], R9 ;  /* 0x000004090a007387 */ /* 0x0001e20000100800 */
[----:B------:R-:W-:-:S13]  /*0f20*/  ISETP.NE.AND P0, PT, R14, 0x2, PT ;  /* 0x000000020e00780c */ /* 0x000fda0003f05270 */
[----:B0-----:R-:W-:Y:S05]  /*0f30*/  @!P0 BRA `(.L_x_25) ;  /* 0x0000000000088947 */ /* 0x001fea0003800000 */
[----:B----4-:R-:W4:Y:S04]  /*0f40*/  LDL R9, [R8] ;  /* 0x0000000008097983 */ /* 0x010f280000100800 */
[----:B----4-:R0:W-:Y:S02]  /*0f50*/  STL [R10+0x8], R9 ;  /* 0x000008090a007387 */ /* 0x0101e40000100800 */
.L_x_25:
[----:B------:R-:W-:Y:S05]  /*0f60*/  BSYNC.RECONVERGENT B0 ;  /* 0x0000000000007941 */ /* 0x000fea0003800200 */
.L_x_24:
[C---:B------:R-:W-:Y:S01]  /*0f70*/  ISETP.GT.AND P2, PT, R0.reuse, 0x2, PT ;  /* 0x000000020000780c */ /* 0x040fe20003f44270 */
[----:B------:R-:W-:Y:S01]  /*0f80*/  BSSY.RECONVERGENT B0, `(.L_x_29) ;  /* 0x0000020000007945 */ /* 0x000fe20003800200 */
[----:B---3--:R-:W-:-:S11]  /*0f90*/  IMAD R8, R0, 0x4, R1 ;  /* 0x0000000400087824 */ /* 0x008fd600078e0201 */
[----:B------:R-:W-:Y:S05]  /*0fa0*/  @P2 BRA `(.L_x_30) ;  /* 0x0000000000742947 */ /* 0x000fea0003800000 */
[----:B0---4-:R-:W-:Y:S01]  /*0fb0*/  LOP3.LUT P1, R10, R5, 0x3, RZ, 0xc0, !PT ;  /* 0x00000003050a7812 */ /* 0x011fe2000782c0ff */
[----:B------:R-:W-:Y:S01]  /*0fc0*/  BSSY.RECONVERGENT B1, `(.L_x_31) ;  /* 0x000000d000017945 */ /* 0x000fe20003800200 */
[----:B------:R-:W-:Y:S01]  /*0fd0*/  ISETP.GE.U32.AND P0, PT, R7, 0x3, PT ;  /* 0x000000030700780c */ /* 0x000fe20003f06070 */
[----:B------:R-:W-:-:S10]  /*0fe0*/  IMAD.MOV.U32 R9, RZ, RZ, R4 ;  /* 0x000000ffff097224 */ /* 0x000fd400078e0004 */
[----:B------:R-:W-:Y:S05]  /*0ff0*/  @!P1 BRA `(.L_x_32) ;  /* 0x0000000000249947 */ /* 0x000fea0003800000 */
[----:B------:R-:W-:Y:S01]  /*1000*/  ISETP.NE.AND P1, PT, R10, 0x1, PT ;  /* 0x000000010a00780c */ /* 0x000fe20003f25270 */
[----:B------:R-:W-:-:S12]  /*1010*/  VIADD R9, R0, 0x5 ;  /* 0x0000000500097836 */ /* 0x000fd80000000000 */
[----:B------:R-:W-:Y:S05]  /*1020*/  @!P1 BRA `(.L_x_32) ;  /* 0x0000000000189947 */ /* 0x000fea0003800000 */
[----:B------:R-:W3:Y:S01]  /*1030*/  LDL R11, [R8+0x10] ;  /* 0x00001000080b7983 */ /* 0x000ee20000100800 */
[----:B------:R-:W-:Y:S01]  /*1040*/  ISETP.NE.AND P1, PT, R10, 0x2, PT ;  /* 0x000000020a00780c */ /* 0x000fe20003f25270 */
[----:B------:R-:W-:-:S12]  /*1050*/  VIADD R9, R0, 0x6 ;  /* 0x0000000600097836 */ /* 0x000fd80000000000 */
[----:B------:R-:W-:Y:S01]  /*1060*/  @P1 VIADD R9, R0, 0x7 ;  /* 0x0000000700091836 */ /* 0x000fe20000000000 */
[----:B---3--:R0:W-:Y:S04]  /*1070*/  STL [R8+0x14], R11 ;  /* 0x0000140b08007387 */ /* 0x0081e80000100800 */
[----:B------:R0:W-:Y:S02]  /*1080*/  @P1 STL [R8+0x18], R11 ;  /* 0x0000180b08001387 */ /* 0x0001e40000100800 */
.L_x_32:
[----:B------:R-:W-:Y:S05]  /*1090*/  BSYNC.RECONVERGENT B1 ;  /* 0x0000000000017941 */ /* 0x000fea0003800200 */
.L_x_31:
[----:B------:R-:W-:Y:S05]  /*10a0*/  @!P0 BRA `(.L_x_30) ;  /* 0x0000000000348947 */ /* 0x000fea0003800000 */
[----:B------:R3:W5:Y:S01]  /*10b0*/  LDL R10, [R8+0x10] ;  /* 0x00001000080a7983 */ /* 0x0007620000100800 */
[----:B------:R-:W-:-:S07]  /*10c0*/  IADD3 R9, PT, PT, R9, -0x7, RZ ;  /* 0xfffffff909097810 */ /* 0x000fce0007ffe0ff */
.L_x_33:
[----:B----4-:R-:W-:-:S04]  /*10d0*/  VIADD R12, R9, 0x7 ;  /* 0x00000007090c7836 */ /* 0x010fc80000000000 */
[----:B0-----:R-:W-:-:S05]  /*10e0*/  IMAD R11, R12, 0x4, R1 ;  /* 0x000000040c0b7824 */ /* 0x001fca00078e0201 */
[----:B-----5:R0:W-:Y:S04]  /*10f0*/  STL [R11], R10 ;  /* 0x0000000a0b007387 */ /* 0x0201e80000100800 */
[----:B------:R-:W4:Y:S04]  /*1100*/  LDL R12, [R8+0x10] ;  /* 0x00001000080c7983 */ /* 0x000f280000100800 */
[----:B----4-:R4:W-:Y:S04]  /*1110*/  STL [R11+0x4], R12 ;  /* 0x0000040c0b007387 */ /* 0x0109e80000100800 */
[----:B------:R4:W-:Y:S04]  /*1120*/  STL [R11+0x8], R12 ;  /* 0x0000080c0b007387 */ /* 0x0009e80000100800 */
[----:B0-----:R-:W2:Y:S01]  /*1130*/  LDL R10, [R8+0x10] ;  /* 0x00001000080a7983 */ /* 0x001ea20000100800 */
[----:B------:R-:W-:-:S05]  /*1140*/  VIADD R9, R9, 0x4 ;  /* 0x0000000409097836 */ /* 0x000fca0000000000 */
[----:B------:R-:W-:Y:S01]  /*1150*/  ISETP.NE.AND P0, PT, R9, RZ, PT ;  /* 0x000000ff0900720c */ /* 0x000fe20003f05270 */
[----:B--2---:R4:W-:-:S12]  /*1160*/  STL [R11+0xc], R10 ;  /* 0x00000c0a0b007387 */ /* 0x0049d80000100800 */
[----:B------:R-:W-:Y:S05]  /*1170*/  @P0 BRA `(.L_x_33) ;  /* 0xfffffffc00d40947 */ /* 0x000fea000383ffff */
.L_x_30:
[----:B------:R-:W-:Y:S05]  /*1180*/  BSYNC.RECONVERGENT B0 ;  /* 0x0000000000007941 */ /* 0x000fea0003800200 */
.L_x_29:
[----:B------:R-:W-:Y:S01]  /*1190*/  ISETP.GE.AND P1, PT, R3, 0x1, PT ;  /* 0x000000010300780c */ /* 0x000fe20003f26270 */
[----:B------:R-:W-:-:S12]  /*11a0*/  BSSY.RECONVERGENT B0, `(.L_x_34) ;  /* 0x0000062000007945 */ /* 0x000fd80003800200 */
[----:B------:R-:W-:Y:S05]  /*11b0*/  @!P1 BRA `(.L_x_35) ;  /* 0x0000000400809947 */ /* 0x000fea0003800000 */
[----:B------:R-:W-:Y:S01]  /*11c0*/  ISETP.GE.U32.AND P0, PT, R6, 0x3, PT ;  /* 0x000000030600780c */ /* 0x000fe20003f06070 */
[C---:B0---4-:R-:W-:Y:S01]  /*11d0*/  VIADD R10, R3.reuse, 0x7 ;  /* 0x00000007030a7836 */ /* 0x051fe20000000000 */
[----:B------:R-:W-:Y:S01]  /*11e0*/  BSSY.RECONVERGENT B1, `(.L_x_36) ;  /* 0x0000051000017945 */ /* 0x000fe20003800200 */
[----:B------:R-:W-:Y:S01]  /*11f0*/  LOP3.LUT R9, R3, 0x3, RZ, 0xc0, !PT ;  /* 0x0000000303097812 */ /* 0x000fe200078ec0ff */
[----:B-12---:R-:W-:Y:S02]  /*1200*/  IMAD.MOV.U32 R22, RZ, RZ, RZ ;  /* 0x000000ffff167224 */ /* 0x006fe400078e00ff */
[----:B------:R-:W-:-:S07]  /*1210*/  LEA R23, R10, R1, 0x2 ;  /* 0x000000010a177211 */ /* 0x000fce00078e10ff */
[----:B------:R-:W-:Y:S05]  /*1220*/  @!P0 BRA `(.L_x_37) ;  /* 0x0000000400308947 */ /* 0x000fea0003800000 */
[----:B------:R0:W5:Y:S01]  /*1230*/  LDL R27, [R23] ;  /* 0x00000000171b7983 */ /* 0x0001620000100800 */
[----:B------:R-:W-:Y:S01]  /*1240*/  LOP3.LUT R22, R3, 0x7ffffffc, RZ, 0xc0, !PT ;  /* 0x7ffffffc03167812 */ /* 0x000fe200078ec0ff */
[----:B------:R-:W-:Y:S01]  /*1250*/  BSSY.RELIABLE B2, `(.L_x_38) ;  /* 0x000003f000027945 */ /* 0x000fe20003800100 */
[----:B------:R-:W-:-:S03]  /*1260*/  VIADD R10, R1, 0x28 ;  /* 0x00000028010a7836 */ /* 0x000fc60000000000 */
[----:B------:R-:W-:-:S05]  /*1270*/  IMAD.MOV R11, RZ, RZ, -R22 ;  /* 0x000000ffff0b7224 */ /* 0x000fca00078e0a16 */
[----:B------:R-:W-:-:S13]  /*1280*/  ISETP.GE.AND P0, PT, R11, RZ, PT ;  /* 0x000000ff0b00720c */ /* 0x000fda0003f06270 */
[----:B0-----:R-:W-:Y:S05]  /*1290*/  @P0 BRA `(.L_x_39) ;  /* 0x0000000000e80947 */ /* 0x001fea0003800000 */
[----:B------:R-:W-:Y:S01]  /*12a0*/  IMAD.MOV R12, RZ, RZ, -R11 ;  /* 0x000000ffff0c7224 */ /* 0x000fe200078e0a0b */
[----:B------:R-:W-:Y:S01]  /*12b0*/  BSSY.RECONVERGENT B3, `(.L_x_40) ;  /* 0x0000021000037945 */ /* 0x000fe20003800200 */
[----:B------:R-:W-:-:S03]  /*12c0*/  PLOP3.LUT P0, PT, PT, PT, PT, 0x80, 0x8 ;  /* 0x000000000008781c */ /* 0x000fc60003f0f070 */
[----:B------:R-:W-:-:S13]  /*12d0*/  ISETP.GT.AND P3, PT, R12, 0xc, PT ;  /* 0x0000000c0c00780c */ /* 0x000fda0003f64270 */
[----:B------:R-:W-:Y:S05]  /*12e0*/  @!P3 BRA `(.L_x_41) ;  /* 0x000000000074b947 */ /* 0x000fea0003800000 */
[----:B------:R-:W-:-:S13]  /*12f0*/  PLOP3.LUT P0, PT, PT, PT, PT, 0x8, 0x80 ;  /* 0x000000000080781c */ /* 0x000fda0003f0e170 */
.L_x_42:
[----:B-----5:R-:W-:Y:S04]  /*1300*/  STL [R10+-0xc], R27 ;  /* 0xfffff41b0a007387 */ /* 0x020fe80000100800 */
[----:B------:R-:W2:Y:S02]  /*1310*/  LDL R12, [R23] ;  /* 0x00000000170c7983 */ /* 0x000ea40000100800 */
[----:B--2---:R-:W-:-:S05]  /*1320*/  IMAD.MOV.U32 R13, RZ, RZ, R12 ;  /* 0x000000ffff0d7224 */ /* 0x004fca00078e000c */
[----:B------:R0:W-:Y:S04]  /*1330*/  STL.64 [R10+-0x8], R12 ;  /* 0xfffff80c0a007387 */ /* 0x0001e80000100a00 */
[----:B------:R-:W2:Y:S02]  /*1340*/  LDL R14, [R23] ;  /* 0x00000000170e7983 */ /* 0x000ea40000100800 */
[----:B--2---:R-:W-:-:S05]  /*1350*/  IMAD.MOV.U32 R15, RZ, RZ, R14 ;  /* 0x000000ffff0f7224 */ /* 0x004fca00078e000e */
[----:B------:R1:W-:Y:S04]  /*1360*/  STL.64 [R10], R14 ;  /* 0x0000000e0a007387 */ /* 0x0003e80000100a00 */
[----:B------:R-:W2:Y:S02]  /*1370*/  LDL R16, [R23] ;  /* 0x0000000017107983 */ /* 0x000ea40000100800 */
[----:B--2---:R-:W-:-:S05]  /*1380*/  MOV R17, R16 ;  /* 0x0000001000117202 */ /* 0x004fca0000000f00 */
[----:B------:R-:W-:Y:S04]  /*1390*/  STL.64 [R10+0x8], R16 ;  /* 0x000008100a007387 */ /* 0x000fe80000100a00 */
[----:B------:R-:W2:Y:S02]  /*13a0*/  LDL R18, [R23] ;  /* 0x0000000017127983 */ /* 0x000ea40000100800 */
[----:B--2---:R-:W-:-:S05]  /*13b0*/  IMAD.MOV.U32 R19, RZ, RZ, R18 ;  /* 0x000000ffff137224 */ /* 0x004fca00078e0012 */
[----:B------:R-:W-:Y:S04]  /*13c0*/  STL.64 [R10+0x10], R18 ;  /* 0x000010120a007387 */ /* 0x000fe80000100a00 */
[----:B------:R-:W2:Y:S02]  /*13d0*/  LDL R20, [R23] ;  /* 0x0000000017147983 */ /* 0x000ea40000100800 */
[----:B--2---:R-:W-:-:S05]  /*13e0*/  IMAD.MOV.U32 R21, RZ, RZ, R20 ;  /* 0x000000ffff157224 */ /* 0x004fca00078e0014 */
[----:B------:R-:W-:Y:S04]  /*13f0*/  STL.64 [R10+0x18], R20 ;  /* 0x000018140a007387 */ /* 0x000fe80000100a00 */
[----:B0-----:R-:W2:Y:S02]  /*1400*/  LDL R12, [R23] ;  /* 0x00000000170c7983 */ /* 0x001ea40000100800 */
[----:B--2---:R-:W-:-:S05]  /*1410*/  IMAD.MOV.U32 R13, RZ, RZ, R12 ;  /* 0x000000ffff0d7224 */ /* 0x004fca00078e000c */
[----:B------:R-:W-:Y:S04]  /*1420*/  STL.64 [R10+0x20], R12 ;  /* 0x0000200c0a007387 */ /* 0x000fe80000100a00 */
[----:B-1----:R-:W2:Y:S01]  /*1430*/  LDL R14, [R23] ;  /* 0x00000000170e7983 */ /* 0x002ea20000100800 */
[----:B------:R-:W-:-:S05]  /*1440*/  VIADD R11, R11, 0x10 ;  /* 0x000000100b0b7836 */ /* 0x000fca0000000000 */
[----:B------:R-:W-:Y:S01]  /*1450*/  ISETP.GE.AND P3, PT, R11, -0xc, PT ;  /* 0xfffffff40b00780c */ /* 0x000fe20003f66270 */
[----:B--2---:R-:W-:-:S05]  /*1460*/  IMAD.MOV.U32 R15, RZ, RZ, R14 ;  /* 0x000000ffff0f7224 */ /* 0x004fca00078e000e */
[----:B------:R-:W-:Y:S04]  /*1470*/  STL.64 [R10+0x28], R14 ;  /* 0x0000280e0a007387 */ /* 0x000fe80000100a00 */
[----:B------:R-:W2:Y:S04]  /*1480*/  LDL R27, [R23] ;  /* 0x00000000171b7983 */ /* 0x000ea80000100800 */
[----:B--2---:R0:W-:Y:S02]  /*1490*/  STL [R10+0x30], R27 ;  /* 0x0000301b0a007387 */ /* 0x0041e40000100800 */
[----:B0-----:R-:W-:Y:S01]  /*14a0*/  IADD3 R10, PT, PT, R10, 0x40, RZ ;  /* 0x000000400a0a7810 */ /* 0x001fe20007ffe0ff */
[----:B------:R-:W-:Y:S06]  /*14b0*/  @!P3 BRA `(.L_x_42) ;  /* 0xfffffffc0090b947 */ /* 0x000fec000383ffff */
.L_x_41:
[----:B------:R-:W-:Y:S05]  /*14c0*/  BSYNC.RECONVERGENT B3 ;  /* 0x0000000000037941 */ /* 0x000fea0003800200 */
.L_x_40:
[----:B------:R-:W-:Y:S01]  /*14d0*/  IMAD.MOV R12, RZ, RZ, -R11 ;  /* 0x000000ffff0c7224 */ /* 0x000fe200078e0a0b */
[----:B------:R-:W-:Y:S04]  /*14e0*/  BSSY.RECONVERGENT B3, `(.L_x_43) ;  /* 0x0000012000037945 */ /* 0x000fe80003800200 */
[----:B------:R-:W-:-:S13]  /*14f0*/  ISETP.GT.AND P3, PT, R12, 0x4, PT ;  /* 0x000000040c00780c */ /* 0x000fda0003f64270 */
[----:B------:R-:W-:Y:S05]  /*1500*/  @!P3 BRA `(.L_x_44) ;  /* 0x00000000003cb947 */ /* 0x000fea0003800000 */
[----:B-----5:R0:W-:Y:S04]  /*1510*/  STL [R10+-0xc], R27 ;  /* 0xfffff41b0a007387 */ /* 0x0201e80000100800 */
[----:B------:R-:W2:Y:S02]  /*1520*/  LDL R12, [R23] ;  /* 0x00000000170c7983 */ /* 0x000ea40000100800 */
[----:B--2---:R-:W-:-:S05]  /*1530*/  IMAD.MOV.U32 R13, RZ, RZ, R12 ;  /* 0x000000ffff0d7224 */ /* 0x004fca00078e000c */
[----:B------:R-:W-:Y:S04]  /*1540*/  STL.64 [R10+-0x8], R12 ;  /* 0xfffff80c0a007387 */ /* 0x000fe80000100a00 */
[----:B------:R-:W2:Y:S02]  /*1550*/  LDL R14, [R23] ;  /* 0x00000000170e7983 */ /* 0x000ea40000100800 */
[----:B--2---:R-:W-:-:S05]  /*1560*/  IMAD.MOV.U32 R15, RZ, RZ, R14 ;  /* 0x000000ffff0f7224 */ /* 0x004fca00078e000e */
[----:B------:R-:W-:Y:S04]  /*1570*/  STL.64 [R10], R14 ;  /* 0x0000000e0a007387 */ /* 0x000fe80000100a00 */
[----:B------:R-:W2:Y:S02]  /*1580*/  LDL R16, [R23] ;  /* 0x0000000017107983 */ /* 0x000ea40000100800 */
[----:B--2---:R-:W-:-:S05]  /*1590*/  IMAD.MOV.U32 R17, RZ, RZ, R16 ;  /* 0x000000ffff117224 */ /* 0x004fca00078e0010 */
[----:B------:R-:W-:Y:S04]  /*15a0*/  STL.64 [R10+0x8], R16 ;  /* 0x000008100a007387 */ /* 0x000fe80000100a00 */
[----:B0-----:R-:W2:Y:S01]  /*15b0*/  LDL R27, [R23] ;  /* 0x00000000171b7983 */ /* 0x001ea20000100800 */
[----:B------:R-:W-:Y:S01]  /*15c0*/  PLOP3.LUT P0, PT, PT, PT, PT, 0x8, 0x80 ;  /* 0x000000000080781c */ /* 0x000fe20003f0e170 */
[----:B------:R-:W-:Y:S02]  /*15d0*/  VIADD R11, R11, 0x8 ;  /* 0x000000080b0b7836 */ /* 0x000fe40000000000 */
[----:B--2---:R0:W-:Y:S02]  /*15e0*/  STL [R10+0x10], R27 ;  /* 0x0000101b0a007387 */ /* 0x0041e40000100800 */
[----:B0-----:R-:W-:-:S08]  /*15f0*/  IADD3 R10, PT, PT, R10, 0x20, RZ ;  /* 0x000000200a0a7810 */ /* 0x001fd00007ffe0ff */
.L_x_44:
[----:B------:R-:W-:Y:S05]  /*1600*/  BSYNC.RECONVERGENT B3 ;  /* 0x0000000000037941 */ /* 0x000fea0003800200 */
.L_x_43:
[----:B------:R-:W-:-:S13]  /*1610*/  ISETP.NE.OR P0, PT, R11, RZ, P0 ;  /* 0x000000ff0b00720c */ /* 0x000fda0000705670 */
[----:B------:R-:W-:Y:S05]  /*1620*/  @!P0 BREAK.RELIABLE B2 ;  /* 0x0000000000028942 */ /* 0x000fea0003800100 */
[----:B------:R-:W-:Y:S05]  /*1630*/  @!P0 BRA `(.L_x_37) ;  /* 0x00000000002c8947 */ /* 0x000fea0003800000 */
.L_x_39:
[----:B------:R-:W-:Y:S05]  /*1640*/  BSYNC.RELIABLE B2 ;  /* 0x0000000000027941 */ /* 0x000fea0003800100 */
.L_x_38:
[----:B-----5:R0:W-:Y:S04]  /*1650*/  STL [R10+-0xc], R27 ;  /* 0xfffff41b0a007387 */ /* 0x0201e80000100800 */
[----:B------:R-:W2:Y:S01]  /*1660*/  LDL R12, [R23] ;  /* 0x00000000170c7983 */ /* 0x000ea20000100800 */
[----:B------:R-:W-:-:S05]  /*1670*/  VIADD R11, R11, 0x4 ;  /* 0x000000040b0b7836 */ /* 0x000fca0000000000 */
[----:B------:R-:W-:Y:S01]  /*1680*/  ISETP.NE.AND P0, PT, R11, RZ, PT ;  /* 0x000000ff0b00720c */ /* 0x000fe20003f05270 */
[----:B--2---:R-:W-:-:S05]  /*1690*/  IMAD.MOV.U32 R13, RZ, RZ, R12 ;  /* 0x000000ffff0d7224 */ /* 0x004fca00078e000c */
[----:B------:R-:W-:Y:S04]  /*16a0*/  STL.64 [R10+-0x8], R12 ;  /* 0xfffff80c0a007387 */ /* 0x000fe80000100a00 */
[----:B0-----:R-:W2:Y:S04]  /*16b0*/  LDL R27, [R23] ;  /* 0x00000000171b7983 */ /* 0x001ea80000100800 */
[----:B--2---:R0:W-:Y:S02]  /*16c0*/  STL [R10], R27 ;  /* 0x0000001b0a007387 */ /* 0x0041e40000100800 */
[----:B0-----:R-:W-:Y:S01]  /*16d0*/  VIADD R10, R10, 0x10 ;  /* 0x000000100a0a7836 */ /* 0x001fe20000000000 */
[----:B------:R-:W-:Y:S06]  /*16e0*/  @P0 BRA `(.L_x_38) ;  /* 0xfffffffc00d80947 */ /* 0x000fec000383ffff */
.L_x_37:
[----:B------:R-:W-:Y:S05]  /*16f0*/  BSYNC.RECONVERGENT B1 ;  /* 0x0000000000017941 */ /* 0x000fea0003800200 */
.L_x_36:
[----:B------:R-:W-:-:S13]  /*1700*/  ISETP.NE.AND P0, PT, R9, RZ, PT ;  /* 0x000000ff0900720c */ /* 0x000fda0003f05270 */
[----:B------:R-:W-:Y:S05]  /*1710*/  @!P0 BRA `(.L_x_35) ;  /* 0x0000000000288947 */ /* 0x000fea0003800000 */
[----:B------:R-:W2:Y:S01]  /*1720*/  LDL R10, [R23] ;  /* 0x00000000170a7983 */ /* 0x000ea20000100800 */
[----:B------:R-:W-:Y:S01]  /*1730*/  IMAD R11, R22, 0x4, R1 ;  /* 0x00000004160b7824 */ /* 0x000fe200078e0201 */
[----:B------:R-:W-:-:S04]  /*1740*/  ISETP.NE.AND P0, PT, R9, 0x1, PT ;  /* 0x000000010900780c */ /* 0x000fc80003f05270 */
[----:B--2---:R0:W-:Y:S09]  /*1750*/  STL [R11+0x1c], R10 ;  /* 0x00001c0a0b007387 */ /* 0x0041f20000100800 */
[----:B------:R-:W-:Y:S05]  /*1760*/  @!P0 BRA `(.L_x_35) ;  /* 0x0000000000148947 */ /* 0x000fea0003800000 */
[----:B------:R1:W-:Y:S01]  /*1770*/  STL [R11+0x20], R10 ;  /* 0x0000200a0b007387 */ /* 0x0003e20000100800 */
[----:B------:R-:W-:-:S13]  /*1780*/  ISETP.NE.AND P0, PT, R9, 0x2, PT ;  /* 0x000000020900780c */ /* 0x000fda0003f05270 */
[----:B-1----:R-:W-:Y:S05]  /*1790*/  @!P0 BRA `(.L_x_35) ;  /* 0x0000000000088947 */ /* 0x002fea0003800000 */
[----:B0-----:R-:W2:Y:S04]  /*17a0*/  LDL R10, [R23] ;  /* 0x00000000170a7983 */ /* 0x001ea80000100800 */
[----:B--2---:R0:W-:Y:S02]  /*17b0*/  STL [R11+0x24], R10 ;  /* 0x0000240a0b007387 */ /* 0x0041e40000100800 */
.L_x_35:
[----:B------:R-:W-:Y:S05]  /*17c0*/  BSYNC.RECONVERGENT B0 ;  /* 0x0000000000007941 */ /* 0x000fea0003800200 */
.L_x_34:
[----:B------:R-:W-:Y:S05]  /*17d0*/  WARPSYNC.ALL ;  /* 0x0000000000007948 */ /* 0x000fea0003800000 */
[----:B------:R-:W-:Y:S04]  /*17e0*/  BSSY.RECONVERGENT B0, `(.L_x_45) ;  /* 0x000001f000007945 */ /* 0x000fe80003800200 */
[----:B------:R-:W-:Y:S05]  /*17f0*/  @P2 BRA `(.L_x_46) ;  /* 0x0000000000742947 */ /* 0x000fea0003800000 */
[----:B0---4-:R-:W-:Y:S01]  /*1800*/  LOP3.LUT P3, R10, R5, 0x3, RZ, 0xc0, !PT ;  /* 0x00000003050a7812 */ /* 0x011fe2000786c0ff */
[----:B------:R-:W-:Y:S01]  /*1810*/  BSSY.RECONVERGENT B1, `(.L_x_47) ;  /* 0x000000d000017945 */ /* 0x000fe20003800200 */
[----:B------:R-:W-:Y:S01]  /*1820*/  ISETP.GE.U32.AND P0, PT, R7, 0x3, PT ;  /* 0x000000030700780c */ /* 0x000fe20003f06070 */
[----:B------:R-:W-:-:S10]  /*1830*/  IMAD.MOV.U32 R9, RZ, RZ, R4 ;  /* 0x000000ffff097224 */ /* 0x000fd400078e0004 */
[----:B------:R-:W-:Y:S05]  /*1840*/  @!P3 BRA `(.L_x_48) ;  /* 0x000000000024b947 */ /* 0x000fea0003800000 */
[----:B------:R-:W-:Y:S02]  /*1850*/  ISETP.NE.AND P3, PT, R10, 0x1, PT ;  /* 0x000000010a00780c */ /* 0x000fe40003f65270 */
[----:B------:R-:W-:-:S11]  /*1860*/  IADD3 R9, PT, PT, R0, 0x5, RZ ;  /* 0x0000000500097810 */ /* 0x000fd60007ffe0ff */
[----:B------:R-:W-:Y:S05]  /*1870*/  @!P3 BRA `(.L_x_48) ;  /* 0x000000000018b947 */ /* 0x000fea0003800000 */
[----:B------:R-:W4:Y:S01]  /*1880*/  LDL R11, [R8+0x2c] ;  /* 0x00002c00080b7983 */ /* 0x000f220000100800 */
[----:B------:R-:W-:Y:S01]  /*1890*/  ISETP.NE.AND P3, PT, R10, 0x2, PT ;  /* 0x000000020a00780c */ /* 0x000fe20003f65270 */
[----:B------:R-:W-:-:S12]  /*18a0*/  VIADD R9, R0, 0x6 ;  /* 0x0000000600097836 */ /* 0x000fd80000000000 */
[----:B------:R-:W-:Y:S01]  /*18b0*/  @P3 VIADD R9, R0, 0x7 ;  /* 0x0000000700093836 */ /* 0x000fe20000000000 */
[----:B----4-:R0:W-:Y:S04]  /*18c0*/  STL [R8+0x30], R11 ;  /* 0x0000300b08007387 */ /* 0x0101e80000100800 */
[----:B------:R0:W-:Y:S02]  /*18d0*/  @P3 STL [R8+0x34], R11 ;  /* 0x0000340b08003387 */ /* 0x0001e40000100800 */
.L_x_48:
[----:B------:R-:W-:Y:S05]  /*18e0*/  BSYNC.RECONVERGENT B1 ;  /* 0x0000000000017941 */ /* 0x000fea0003800200 */
.L_x_47:
[----:B------:R-:W-:Y:S05]  /*18f0*/  @!P0 BRA `(.L_x_46) ;  /* 0x0000000000348947 */ /* 0x000fea0003800000 */
[----:B------:R4:W5:Y:S01]  /*1900*/  LDL R10, [R8+0x2c] ;  /* 0x00002c00080a7983 */ /* 0x0009620000100800 */
[----:B------:R-:W-:-:S07]  /*1910*/  VIADD R9, R9, 0xfffffff9 ;  /* 0xfffffff909097836 */ /* 0x000fce0000000000 */
.L_x_49:
[----:B--2---:R-:W-:-:S04]  /*1920*/  VIADD R12, R9, 0x7 ;  /* 0x00000007090c7836 */ /* 0x004fc80000000000 */
[----:B0-----:R-:W-:-:S05]  /*1930*/  IMAD R11, R12, 0x4, R1 ;  /* 0x000000040c0b7824 */ /* 0x001fca00078e0201 */
[----:B-----5:R0:W-:Y:S04]  /*1940*/  STL [R11+0x1c], R10 ;  /* 0x00001c0a0b007387 */ /* 0x0201e80000100800 */
[----:B------:R-:W2:Y:S04]  /*1950*/  LDL R12, [R8+0x2c] ;  /* 0x00002c00080c7983 */ /* 0x000ea80000100800 */
[----:B--2---:R2:W-:Y:S04]  /*1960*/  STL [R11+0x20], R12 ;  /* 0x0000200c0b007387 */ /* 0x0045e80000100800 */
[----:B------:R2:W-:Y:S04]  /*1970*/  STL [R11+0x24], R12 ;  /* 0x0000240c0b007387 */ /* 0x0005e80000100800 */
[----:B0-----:R-:W3:Y:S01]  /*1980*/  LDL R10, [R8+0x2c] ;  /* 0x00002c00080a7983 */ /* 0x001ee20000100800 */
[----:B------:R-:W-:-:S04]  /*1990*/  IADD3 R9, PT, PT, R9, 0x4, RZ ;  /* 0x0000000409097810 */ /* 0x000fc80007ffe0ff */
[----:B------:R-:W-:Y:S01]  /*19a0*/  ISETP.NE.AND P0, PT, R9, RZ, PT ;  /* 0x000000ff0900720c */ /* 0x000fe20003f05270 */
[----:B---3--:R2:W-:-:S12]  /*19b0*/  STL [R11+0x28], R10 ;  /* 0x0000280a0b007387 */ /* 0x0085d80000100800 */
[----:B------:R-:W-:Y:S05]  /*19c0*/  @P0 BRA `(.L_x_49) ;  /* 0xfffffffc00d40947 */ /* 0x000fea000383ffff */
.L_x_46:
[----:B------:R-:W-:Y:S05]  /*19d0*/  BSYNC.RECONVERGENT B0 ;  /* 0x0000000000007941 */ /* 0x000fea0003800200 */
.L_x_45:
[----:B------:R-:W-:Y:S04]  /*19e0*/  BSSY.RECONVERGENT B0, `(.L_x_50) ;  /* 0x0000062000007945 */ /* 0x000fe80003800200 */
[----:B------:R-:W-:Y:S05]  /*19f0*/  @!P1 BRA `(.L_x_51) ;  /* 0x0000000400809947 */ /* 0x000fea0003800000 */
[----:B------:R-:W-:Y:S01]  /*1a00*/  ISETP.GE.U32.AND P0, PT, R6, 0x3, PT ;  /* 0x000000030600780c */ /* 0x000fe20003f06070 */
[C---:B--2-4-:R-:W-:Y:S01]  /*1a10*/  VIADD R12, R3.reuse, 0xe ;  /* 0x0000000e030c7836 */ /* 0x054fe20000000000 */
[----:B------:R-:W-:Y:S01]  /*1a20*/  BSSY.RECONVERGENT B1, `(.L_x_52) ;  /* 0x0000051000017945 */ /* 0x000fe20003800200 */
[----:B------:R-:W-:Y:S01]  /*1a30*/  LOP3.LUT R14, R3, 0x3, RZ, 0xc0, !PT ;  /* 0x00000003030e7812 */ /* 0x000fe200078ec0ff */
[----:B0-----:R-:W-:Y:S02]  /*1a40*/  IMAD.MOV.U32 R10, RZ, RZ, RZ ;  /* 0x000000ffff0a7224 */ /* 0x001fe400078e00ff */
[----:B------:R-:W-:-:S07]  /*1a50*/  IMAD R9, R12, 0x4, R1 ;  /* 0x000000040c097824 */ /* 0x000fce00078e0201 */
        /* <DEDUP_REMOVED lines=8> */
[----:B------:R-:W-:Y:S01]  /*1ae0*/  IADD3 R15, PT, PT, -R11, RZ, RZ ;  /* 0x000000ff0b0f7210 */ /* 0x000fe20007ffe1ff */
[----:B------:R-:W-:Y:S01]  /*1af0*/  BSSY.RECONVERGENT B3, `(.L_x_56) ;  /* 0x0000021000037945 */ /* 0x000fe20003800200 */
[----:B------:R-:W-:Y:S02]  /*1b00*/  PLOP3.LUT P0, PT, PT, PT, PT, 0x80, 0x8 ;  /* 0x000000000008781c */ /* 0x000fe40003f0f070 */
[----:B------:R-:W-:-:S13]  /*1b10*/  ISETP.GT.AND P3, PT, R15, 0xc, PT ;  /* 0x0000000c0f00780c */ /* 0x000fda0003f64270 */
[----:B------:R-:W-:Y:S05]  /*1b20*/  @!P3 BRA `(.L_x_57) ;  /* 0x000000000074b947 */ /* 0x000fea0003800000 */
[----:B------:R-:W-:-:S13]  /*1b30*/  PLOP3.LUT P0, PT, PT, PT, PT, 0x8, 0x80 ;  /* 0x000000000080781c */ /* 0x000fda0003f0e170 */
.L_x_58:
[----:B-----5:R-:W-:Y:S04]  /*1b40*/  STL [R12+-0xc], R13 ;  /* 0xfffff40d0c007387 */ /* 0x020fe80000100800 */
[----:B------:R-:W2:Y:S04]  /*1b50*/  LDL R15, [R9] ;  /* 0x00000000090f7983 */ /* 0x000ea80000100800 */
[----:B--2---:R-:W-:Y:S04]  /*1b60*/  STL [R12+-0x8], R15 ;  /* 0xfffff80f0c007387 */ /* 0x004fe80000100800 */
[----:B------:R0:W-:Y:S04]  /*1b70*/  STL [R12+-0x4], R15 ;  /* 0xfffffc0f0c007387 */ /* 0x0001e80000100800 */
[----:B-1----:R-:W2:Y:S04]  /*1b80*/  LDL R17, [R9] ;  /* 0x0000000009117983 */ /* 0x002ea80000100800 */
[----:B--2---:R-:W-:Y:S04]  /*1b90*/  STL [R12], R17 ;  /* 0x000000110c007387 */ /* 0x004fe80000100800 */
[----:B------:R1:W-:Y:S04]  /*1ba0*/  STL [R12+0x4], R17 ;  /* 0x000004110c007387 */ /* 0x0003e80000100800 */
[----:B------:R-:W2:Y:S04]  /*1bb0*/  LDL R19, [R9] ;  /* 0x0000000009137983 */ /* 0x000ea80000100800 */
[----:B--2---:R-:W-:Y:S04]  /*1bc0*/  STL [R12+0x8], R19 ;  /* 0x000008130c007387 */ /* 0x004fe80000100800 */
[----:B------:R-:W-:Y:S04]  /*1bd0*/  STL [R12+0xc], R19 ;  /* 0x00000c130c007387 */ /* 0x000fe80000100800 */
[----:B------:R-:W2:Y:S04]  /*1be0*/  LDL R21, [R9] ;  /* 0x0000000009157983 */ /* 0x000ea80000100800 */
[----:B--2---:R-:W-:Y:S04]  /*1bf0*/  STL [R12+0x10], R21 ;  /* 0x000010150c007387 */ /* 0x004fe80000100800 */
[----:B------:R-:W-:Y:S04]  /*1c00*/  STL [R12+0x14], R21 ;  /* 0x000014150c007387 */ /* 0x000fe80000100800 */
[----:B------:R-:W2:Y:S04]  /*1c10*/  LDL R23, [R9] ;  /* 0x0000000009177983 */ /* 0x000ea80000100800 */
[----:B--2---:R-:W-:Y:S04]  /*1c20*/  STL [R12+0x18], R23 ;  /* 0x000018170c007387 */ /* 0x004fe80000100800 */
[----:B------:R-:W-:Y:S04]  /*1c30*/  STL [R12+0x1c], R23 ;  /* 0x00001c170c007387 */ /* 0x000fe80000100800 */
[----:B0-----:R-:W2:Y:S04]  /*1c40*/  LDL R15, [R9] ;  /* 0x00000000090f7983 */ /* 0x001ea80000100800 */
[----:B--2---:R-:W-:Y:S04]  /*1c50*/  STL [R12+0x20], R15 ;  /* 0x0000200f0c007387 */ /* 0x004fe80000100800 */
[----:B------:R-:W-:Y:S04]  /*1c60*/  STL [R12+0x24], R15 ;  /* 0x0000240f0c007387 */ /* 0x000fe80000100800 */
[----:B-1----:R-:W2:Y:S01]  /*1c70*/  LDL R17, [R9] ;  /* 0x0000000009117983 */ /* 0x002ea20000100800 */
[----:B------:R-:W-:-:S05]  /*1c80*/  VIADD R11, R11, 0x10 ;  /* 0x000000100b0b7836 */ /* 0x000fca0000000000 */
[----:B------:R-:W-:Y:S01]  /*1c90*/  ISETP.GE.AND P3, PT, R11, -0xc, PT ;  /* 0xfffffff40b00780c */ /* 0x000fe20003f66270 */
[----:B--2---:R-:W-:Y:S04]  /*1ca0*/  STL [R12+0x28], R17 ;  /* 0x000028110c007387 */ /* 0x004fe80000100800 */
[----:B------:R-:W-:Y:S04]  /*1cb0*/  STL [R12+0x2c], R17 ;  /* 0x00002c110c007387 */ /* 0x000fe80000100800 */
[----:B------:R-:W2:Y:S04]  /*1cc0*/  LDL R13, [R9] ;  /* 0x00000000090d7983 */ /* 0x000ea80000100800 */
[----:B--2---:R0:W-:Y:S02]  /*1cd0*/  STL [R12+0x30], R13 ;  /* 0x0000300d0c007387 */ /* 0x0041e40000100800 */
[----:B0-----:R-:W-:Y:S01]  /*1ce0*/  VIADD R12, R12, 0x40 ;  /* 0x000000400c0c7836 */ /* 0x001fe20000000000 */
[----:B------:R-:W-:Y:S06]  /*1cf0*/  @!P3 BRA `(.L_x_58) ;  /* 0xfffffffc0090b947 */ /* 0x000fec000383ffff */
.L_x_57:
[----:B------:R-:W-:Y:S05]  /*1d00*/  BSYNC.RECONVERGENT B3 ;  /* 0x0000000000037941 */ /* 0x000fea0003800200 */
.L_x_56:
[----:B------:R-:W-:Y:S01]  /*1d10*/  IMAD.MOV R15, RZ, RZ, -R11 ;  /* 0x000000ffff0f7224 */ /* 0x000fe200078e0a0b */
[----:B------:R-:W-:Y:S04]  /*1d20*/  BSSY.RECONVERGENT B3, `(.L_x_59) ;  /* 0x0000012000037945 */ /* 0x000fe80003800200 */
[----:B------:R-:W-:-:S13]  /*1d30*/  ISETP.GT.AND P3, PT, R15, 0x4, PT ;  /* 0x000000040f00780c */ /* 0x000fda0003f64270 */
[----:B------:R-:W-:Y:S05]  /*1d40*/  @!P3 BRA `(.L_x_60) ;  /* 0x00000000003cb947 */ /* 0x000fea0003800000 */
[----:B-----5:R0:W-:Y:S04]  /*1d50*/  STL [R12+-0xc], R13 ;  /* 0xfffff40d0c007387 */ /* 0x0201e80000100800 */
[----:B------:R-:W2:Y:S04]  /*1d60*/  LDL R15, [R9] ;  /* 0x00000000090f7983 */ /* 0x000ea80000100800 */
[----:B--2---:R-:W-:Y:S04]  /*1d70*/  STL [R12+-0x8], R15 ;  /* 0xfffff80f0c007387 */ /* 0x004fe80000100800 */
[----:B------:R-:W-:Y:S04]  /*1d80*/  STL [R12+-0x4], R15 ;  /* 0xfffffc0f0c007387 */ /* 0x000fe80000100800 */
[----:B-1----:R-:W2:Y:S04]  /*1d90*/  LDL R17, [R9] ;  /* 0x0000000009117983 */ /* 0x002ea80000100800 */
[----:B--2---:R-:W-:Y:S04]  /*1da0*/  STL [R12], R17 ;  /* 0x000000110c007387 */ /* 0x004fe80000100800 */
[----:B------:R-:W-:Y:S04]  /*1db0*/  STL [R12+0x4], R17 ;  /* 0x000004110c007387 */ /* 0x000fe80000100800 */
[----:B------:R-:W2:Y:S04]  /*1dc0*/  LDL R19, [R9] ;  /* 0x0000000009137983 */ /* 0x000ea80000100800 */
[----:B--2---:R-:W-:Y:S04]  /*1dd0*/  STL [R12+0x8], R19 ;  /* 0x000008130c007387 */ /* 0x004fe80000100800 */
[----:B------:R-:W-:Y:S04]  /*1de0*/  STL [R12+0xc], R19 ;  /* 0x00000c130c007387 */ /* 0x000fe80000100800 */
[----:B0-----:R-:W2:Y:S01]  /*1df0*/  LDL R13, [R9] ;  /* 0x00000000090d7983 */ /* 0x001ea20000100800 */
[----:B------:R-:W-:Y:S01]  /*1e00*/  PLOP3.LUT P0, PT, PT, PT, PT, 0x8, 0x80 ;  /* 0x000000000080781c */ /* 0x000fe20003f0e170 */
[----:B------:R-:W-:-:S02]  /*1e10*/  VIADD R11, R11, 0x8 ;  /* 0x000000080b0b7836 */ /* 0x000fc40000000000 */
[----:B--2---:R0:W-:Y:S02]  /*1e20*/  STL [R12+0x10], R13 ;  /* 0x0000100d0c007387 */ /* 0x0041e40000100800 */
[----:B0-----:R-:W-:-:S08]  /*1e30*/  VIADD R12, R12, 0x20 ;  /* 0x000000200c0c7836 */ /* 0x001fd00000000000 */
.L_x_60:
[----:B------:R-:W-:Y:S05]  /*1e40*/  BSYNC.RECONVERGENT B3 ;  /* 0x0000000000037941 */ /* 0x000fea0003800200 */
.L_x_59:
[----:B------:R-:W-:-:S13]  /*1e50*/  ISETP.NE.OR P0, PT, R11, RZ, P0 ;  /* 0x000000ff0b00720c */ /* 0x000fda0000705670 */
[----:B------:R-:W-:Y:S05]  /*1e60*/  @!P0 BREAK.RELIABLE B2 ;  /* 0x0000000000028942 */ /* 0x000fea0003800100 */
[----:B------:R-:W-:Y:S05]  /*1e70*/  @!P0 BRA `(.L_x_53) ;  /* 0x00000000002c8947 */ /* 0x000fea0003800000 */
.L_x_55:
[----:B------:R-:W-:Y:S05]  /*1e80*/  BSYNC.RELIABLE B2 ;  /* 0x0000000000027941 */ /* 0x000fea0003800100 */
.L_x_54:
[----:B-----5:R0:W-:Y:S04]  /*1e90*/  STL [R12+-0xc], R13 ;  /* 0xfffff40d0c007387 */ /* 0x0201e80000100800 */
[----:B------:R-:W2:Y:S01]  /*1ea0*/  LDL R15, [R9] ;  /* 0x00000000090f7983 */ /* 0x000ea20000100800 */
[----:B------:R-:W-:-:S04]  /*1eb0*/  IADD3 R11, PT, PT, R11, 0x4, RZ ;  /* 0x000000040b0b7810 */ /* 0x000fc80007ffe0ff */
[----:B------:R-:W-:Y:S01]  /*1ec0*/  ISETP.NE.AND P0, PT, R11, RZ, PT ;  /* 0x000000ff0b00720c */ /* 0x000fe20003f05270 */
[----:B--2---:R-:W-:Y:S04]  /*1ed0*/  STL [R12+-0x8], R15 ;  /* 0xfffff80f0c007387 */ /* 0x004fe80000100800 */
[----:B------:R-:W-:Y:S04]  /*1ee0*/  STL [R12+-0x4], R15 ;  /* 0xfffffc0f0c007387 */ /* 0x000fe80000100800 */
[----:B0-----:R-:W2:Y:S04]  /*1ef0*/  LDL R13, [R9] ;  /* 0x00000000090d7983 */ /* 0x001ea80000100800 */
[----:B--2---:R0:W-:Y:S02]  /*1f00*/  STL [R12], R13 ;  /* 0x0000000d0c007387 */ /* 0x0041e40000100800 */
[----:B0-----:R-:W-:Y:S01]  /*1f10*/  VIADD R12, R12, 0x10 ;  /* 0x000000100c0c7836 */ /* 0x001fe20000000000 */
[----:B------:R-:W-:Y:S06]  /*1f20*/  @P0 BRA `(.L_x_54) ;  /* 0xfffffffc00d80947 */ /* 0x000fec000383ffff */
.L_x_53:
[----:B------:R-:W-:Y:S05]  /*1f30*/  BSYNC.RECONVERGENT B1 ;  /* 0x0000000000017941 */ /* 0x000fea0003800200 */
.L_x_52:
        /* <DEDUP_REMOVED lines=9> */
[----:B--2---:R-:W-:Y:S05]  /*1fd0*/  @!P0 BRA `(.L_x_51) ;  /* 0x0000000000088947 */ /* 0x004fea0003800000 */
[----:B------:R-:W2:Y:S04]  /*1fe0*/  LDL R9, [R9] ;  /* 0x0000000009097983 */ /* 0x000ea80000100800 */
[----:B--2---:R2:W-:Y:S02]  /*1ff0*/  STL [R10+0x40], R9 ;  /* 0x000040090a007387 */ /* 0x0045e40000100800 */
.L_x_51:
[----:B------:R-:W-:Y:S05]  /*2000*/  BSYNC.RECONVERGENT B0 ;  /* 0x0000000000007941 */ /* 0x000fea0003800200 */
.L_x_50:
[----:B------:R-:W-:Y:S05]  /*2010*/  WARPSYNC.ALL ;  /* 0x0000000000007948 */ /* 0x000fea0003800000 */
[----:B------:R-:W-:Y:S04]  /*2020*/  BSSY.RECONVERGENT B0, `(.L_x_61) ;  /* 0x000001f000007945 */ /* 0x000fe80003800200 */
[----:B------:R-:W-:Y:S05]  /*2030*/  @P2 BRA `(.L_x_62) ;  /* 0x0000000000742947 */ /* 0x000fea0003800000 */
[----:B0-2-4-:R-:W-:Y:S01]  /*2040*/  LOP3.LUT P3, R10, R5, 0x3, RZ, 0xc0, !PT ;  /* 0x00000003050a7812 */ /* 0x015fe2000786c0ff */
[----:B------:R-:W-:Y:S01]  /*2050*/  BSSY.RECONVERGENT B1, `(.L_x_63) ;  /* 0x000000d000017945 */ /* 0x000fe20003800200 */
[----:B------:R-:W-:Y:S01]  /*2060*/  ISETP.GE.U32.AND P0, PT, R7, 0x3, PT ;  /* 0x000000030700780c */ /* 0x000fe20003f06070 */
[----:B------:R-:W-:-:S10]  /*2070*/  IMAD.MOV.U32 R9, RZ, RZ, R4 ;  /* 0x000000ffff097224 */ /* 0x000fd400078e0004 */
[----:B------:R-:W-:Y:S05]  /*2080*/  @!P3 BRA `(.L_x_64) ;  /* 0x000000000024b947 */ /* 0x000fea0003800000 */
[----:B------:R-:W-:Y:S01]  /*2090*/  ISETP.NE.AND P3, PT, R10, 0x1, PT ;  /* 0x000000010a00780c */ /* 0x000fe20003f65270 */
[----:B------:R-:W-:-:S12]  /*20a0*/  VIADD R9, R0, 0x5 ;  /* 0x0000000500097836 */ /* 0x000fd80000000000 */
[----:B------:R-:W-:Y:S05]  /*20b0*/  @!P3 BRA `(.L_x_64) ;  /* 0x000000000018b947 */ /* 0x000fea0003800000 */
[----:B------:R-:W2:Y:S01]  /*20c0*/  LDL R11, [R8+0x48] ;  /* 0x00004800080b7983 */ /* 0x000ea20000100800 */
[----:B------:R-:W-:Y:S01]  /*20d0*/  ISETP.NE.AND P3, PT, R10, 0x2, PT ;  /* 0x000000020a00780c */ /* 0x000fe20003f65270 */
[----:B------:R-:W-:-:S12]  /*20e0*/  VIADD R9, R0, 0x6 ;  /* 0x0000000600097836 */ /* 0x000fd80000000000 */
[----:B------:R-:W-:Y:S01]  /*20f0*/  @P3 IADD3 R9, PT, PT, R0, 0x7, RZ ;  /* 0x0000000700093810 */ /* 0x000fe20007ffe0ff */
[----:B--2---:R0:W-:Y:S04]  /*2100*/  STL [R8+0x4c], R11 ;  /* 0x00004c0b08007387 */ /* 0x0041e80000100800 */
[----:B------:R0:W-:Y:S02]  /*2110*/  @P3 STL [R8+0x50], R11 ;  /* 0x0000500b08003387 */ /* 0x0001e40000100800 */
.L_x_64:
[----:B------:R-:W-:Y:S05]  /*2120*/  BSYNC.RECONVERGENT B1 ;  /* 0x0000000000017941 */ /* 0x000fea0003800200 */
.L_x_63:
[----:B------:R-:W-:Y:S05]  /*2130*/  @!P0 BRA `(.L_x_62) ;  /* 0x0000000000348947 */ /* 0x000fea0003800000 */
[----:B------:R2:W5:Y:S01]  /*2140*/  LDL R10, [R8+0x48] ;  /* 0x00004800080a7983 */ /* 0x0005620000100800 */
[----:B------:R-:W-:-:S07]  /*2150*/  VIADD R9, R9, 0xfffffff9 ;  /* 0xfffffff909097836 */ /* 0x000fce0000000000 */
.L_x_65:
[----:B----4-:R-:W-:-:S04]  /*2160*/  VIADD R12, R9, 0x7 ;  /* 0x00000007090c7836 */ /* 0x010fc80000000000 */
[----:B0-----:R-:W-:-:S05]  /*2170*/  IMAD R11, R12, 0x4, R1 ;  /* 0x000000040c0b7824 */ /* 0x001fca00078e0201 */
[----:B-----5:R0:W-:Y:S04]  /*2180*/  STL [R11+0x38], R10 ;  /* 0x0000380a0b007387 */ /* 0x0201e80000100800 */
        /* <DEDUP_REMOVED lines=8> */
.L_x_62:
[----:B------:R-:W-:Y:S05]  /*2210*/  BSYNC.RECONVERGENT B0 ;  /* 0x0000000000007941 */ /* 0x000fea0003800200 */
.L_x_61:
[----:B------:R-:W-:Y:S04]  /*2220*/  BSSY.RECONVERGENT B0, `(.L_x_66) ;  /* 0x0000062000007945 */ /* 0x000fe80003800200 */
[----:B------:R-:W-:Y:S05]  /*2230*/  @!P1 BRA `(.L_x_67) ;  /* 0x0000000400809947 */ /* 0x000fea0003800000 */
[----:B------:R-:W-:Y:S01]  /*2240*/  ISETP.GE.U32.AND P0, PT, R6, 0x3, PT ;  /* 0x000000030600780c */ /* 0x000fe20003f06070 */
[C---:B--2-4-:R-:W-:Y:S01]  /*2250*/  VIADD R12, R3.reuse, 0x15 ;  /* 0x00000015030c7836 */ /* 0x054fe20000000000 */
[----:B------:R-:W-:Y:S01]  /*2260*/  BSSY.RECONVERGENT B1, `(.L_x_68) ;  /* 0x0000051000017945 */ /* 0x000fe20003800200 */
[----:B0-----:R-:W-:Y:S01]  /*2270*/  HFMA2 R10, -RZ, RZ, 0, 0 ;  /* 0x00000000ff0a7431 */ /* 0x001fe200000001ff */
[----:B------:R-:W-:Y:S01]  /*2280*/  LOP3.LUT R9, R3, 0x3, RZ, 0xc0, !PT ;  /* 0x0000000303097812 */ /* 0x000fe200078ec0ff */
[----:B------:R-:W-:-:S08]  /*2290*/  IMAD R11, R12, 0x4, R1 ;  /* 0x000000040c0b7824 */ /* 0x000fd000078e0201 */
[----:B------:R-:W-:Y:S05]  /*22a0*/  @!P0 BRA `(.L_x_69) ;  /* 0x0000000400308947 */ /* 0x000fea0003800000 */
[----:B------:R0:W5:Y:S01]  /*22b0*/  LDL R26, [R11] ;  /* 0x000000000b1a7983 */ /* 0x0001620000100800 */
[----:B------:R-:W-:Y:S01]  /*22c0*/  LOP3.LUT R10, R3, 0x7ffffffc, RZ, 0xc0, !PT ;  /* 0x7ffffffc030a7812 */ /* 0x000fe200078ec0ff */
[----:B------:R-:W-:Y:S01]  /*22d0*/  BSSY.RELIABLE B2, `(.L_x_70) ;  /* 0x000003f000027945 */ /* 0x000fe20003800100 */
[----:B-----5:R-:W-:-:S03]  /*22e0*/  VIADD R13, R1, 0x60 ;  /* 0x00000060010d7836 */ /* 0x020fc60000000000 */
        /* <DEDUP_REMOVED lines=9> */
.L_x_74:
[----:B------:R-:W-:Y:S04]  /*2380*/  STL [R13+-0xc], R26 ;  /* 0xfffff41a0d007387 */ /* 0x000fe80000100800 */
[----:B------:R-:W2:Y:S02]  /*2390*/  LDL R14, [R11] ;  /* 0x000000000b0e7983 */ /* 0x000ea40000100800 */
[----:B--2---:R-:W-:-:S05]  /*23a0*/  IMAD.MOV.U32 R15, RZ, RZ, R14 ;  /* 0x000000ffff0f7224 */ /* 0x004fca00078e000e */
[----:B------:R0:W-:Y:S04]  /*23b0*/  STL.64 [R13+-0x8], R14 ;  /* 0xfffff80e0d007387 */ /* 0x0001e80000100a00 */
[----:B------:R-:W1:Y:S02]  /*23c0*/  LDL R16, [R11] ;  /* 0x000000000b107983 */ /* 0x000e640000100800 */
[----:B-1----:R-:W-:-:S05]  /*23d0*/  MOV R17, R16 ;  /* 0x0000001000117202 */ /* 0x002fca0000000f00 */
[----:B------:R1:W-:Y:S04]  /*23e0*/  STL.64 [R13], R16 ;  /* 0x000000100d007387 */ /* 0x0003e80000100a00 */
[----:B------:R-:W2:Y:S02]  /*23f0*/  LDL R18, [R11] ;  /* 0x000000000b127983 */ /* 0x000ea40000100800 */
[----:B--2---:R-:W-:-:S05]  /*2400*/  IMAD.MOV.U32 R19, RZ, RZ, R18 ;  /* 0x000000ffff137224 */ /* 0x004fca00078e0012 */
        /* <DEDUP_REMOVED lines=11> */
[----:B------:R-:W-:-:S04]  /*24c0*/  IADD3 R12, PT, PT, R12, 0x10, RZ ;  /* 0x000000100c0c7810 */ /* 0x000fc80007ffe0ff */
[----:B------:R-:W-:Y:S01]  /*24d0*/  ISETP.GE.AND P3, PT, R12, -0xc, PT ;  /* 0xfffffff40c00780c */ /* 0x000fe20003f66270 */
[----:B--2---:R-:W-:-:S05]  /*24e0*/  IMAD.MOV.U32 R17, RZ, RZ, R16 ;  /* 0x000000ffff117224 */ /* 0x004fca00078e0010 */
[----:B------:R-:W-:Y:S04]  /*24f0*/  STL.64 [R13+0x28], R16 ;  /* 0x000028100d007387 */ /* 0x000fe80000100a00 */
[----:B------:R-:W2:Y:S04]  /*2500*/  LDL R26, [R11] ;  /* 0x000000000b1a7983 */ /* 0x000ea80000100800 */
[----:B--2---:R0:W-:Y:S02]  /*2510*/  STL [R13+0x30], R26 ;  /* 0x0000301a0d007387 */ /* 0x0041e40000100800 */
[----:B0-----:R-:W-:Y:S01]  /*2520*/  VIADD R13, R13, 0x40 ;  /* 0x000000400d0d7836 */ /* 0x001fe20000000000 */
[----:B------:R-:W-:Y:S06]  /*2530*/  @!P3 BRA `(.L_x_74) ;  /* 0xfffffffc0090b947 */ /* 0x000fec000383ffff */
.L_x_73:
[----:B------:R-:W-:Y:S05]  /*2540*/  BSYNC.RECONVERGENT B3 ;  /* 0x0000000000037941 */ /* 0x000fea0003800200 */
.L_x_72:
[----:B------:R-:W-:Y:S01]  /*2550*/  IMAD.MOV R14, RZ, RZ, -R12 ;  /* 0x000000ffff0e7224 */ /* 0x000fe200078e0a0c */
[----:B------:R-:W-:Y:S04]  /*2560*/  BSSY.RECONVERGENT B3, `(.L_x_75) ;  /* 0x0000012000037945 */ /* 0x000fe80003800200 */
[----:B------:R-:W-:-:S13]  /*2570*/  ISETP.GT.AND P3, PT, R14, 0x4, PT ;  /* 0x000000040e00780c */ /* 0x000fda0003f64270 */
[----:B------:R-:W-:Y:S05]  /*2580*/  @!P3 BRA `(.L_x_76) ;  /* 0x00000000003cb947 */ /* 0x000fea0003800000 */
[----:B------:R0:W-:Y:S04]  /*2590*/  STL [R13+-0xc], R26 ;  /* 0xfffff41a0d007387 */ /* 0x0001e80000100800 */
[----:B------:R-:W2:Y:S02]  /*25a0*/  LDL R14, [R11] ;  /* 0x000000000b0e7983 */ /* 0x000ea40000100800 */
[----:B--2---:R-:W-:-:S05]  /*25b0*/  IMAD.MOV.U32 R15, RZ, RZ, R14 ;  /* 0x000000ffff0f7224 */ /* 0x004fca00078e000e */
[----:B------:R-:W-:Y:S04]  /*25c0*/  STL.64 [R13+-0x8], R14 ;  /* 0xfffff80e0d007387 */ /* 0x000fe80000100a00 */
[----:B------:R-:W1:Y:S02]  /*25d0*/  LDL R16, [R11] ;  /* 0x000000000b107983 */ /* 0x000e640000100800 */
[----:B-1----:R-:W-:-:S05]  /*25e0*/  IMAD.MOV.U32 R17, RZ, RZ, R16 ;  /* 0x000000ffff117224 */ /* 0x002fca00078e0010 */
[----:B------:R-:W-:Y:S04]  /*25f0*/  STL.64 [R13], R16 ;  /* 0x000000100d007387 */ /* 0x000fe80000100a00 */
[----:B------:R-:W2:Y:S02]  /*2600*/  LDL R18, [R11] ;  /* 0x000000000b127983 */ /* 0x000ea40000100800 */
[----:B--2---:R-:W-:-:S05]  /*2610*/  IMAD.MOV.U32 R19, RZ, RZ, R18 ;  /* 0x000000ffff137224 */ /* 0x004fca00078e0012 */
[----:B------:R-:W-:Y:S04]  /*2620*/  STL.64 [R13+0x8], R18 ;  /* 0x000008120d007387 */ /* 0x000fe80000100a00 */
[----:B0-----:R-:W2:Y:S01]  /*2630*/  LDL R26, [R11] ;  /* 0x000000000b1a7983 */ /* 0x001ea20000100800 */
[----:B------:R-:W-:Y:S02]  /*2640*/  PLOP3.LUT P0, PT, PT, PT, PT, 0x8, 0x80 ;  /* 0x000000000080781c */ /* 0x000fe40003f0e170 */
[----:B------:R-:W-:Y:S01]  /*2650*/  IADD3 R12, PT, PT, R12, 0x8, RZ ;  /* 0x000000080c0c7810 */ /* 0x000fe20007ffe0ff */
[----:B--2---:R0:W-:Y:S02]  /*2660*/  STL [R13+0x10], R26 ;  /* 0x0000101a0d007387 */ /* 0x0041e40000100800 */
[----:B0-----:R-:W-:-:S08]  /*2670*/  VIADD R13, R13, 0x20 ;  /* 0x000000200d0d7836 */ /* 0x001fd00000000000 */
.L_x_76:
[----:B------:R-:W-:Y:S05]  /*2680*/  BSYNC.RECONVERGENT B3 ;  /* 0x0000000000037941 */ /* 0x000fea0003800200 */
.L_x_75:
[----:B------:R-:W-:-:S13]  /*2690*/  ISETP.NE.OR P0, PT, R12, RZ, P0 ;  /* 0x000000ff0c00720c */ /* 0x000fda0000705670 */
[----:B------:R-:W-:Y:S05]  /*26a0*/  @!P0 BREAK.RELIABLE B2 ;  /* 0x0000000000028942 */ /* 0x000fea0003800100 */
[----:B------:R-:W-:Y:S05]  /*26b0*/  @!P0 BRA `(.L_x_69) ;  /* 0x00000000002c8947 */ /* 0x000fea0003800000 */
.L_x_71:
[----:B------:R-:W-:Y:S05]  /*26c0*/  BSYNC.RELIABLE B2 ;  /* 0x0000000000027941 */ /* 0x000fea0003800100 */
.L_x_70:
[----:B------:R0:W-:Y:S04]  /*26d0*/  STL [R13+-0xc], R26 ;  /* 0xfffff41a0d007387 */ /* 0x0001e80000100800 */
        /* <DEDUP_REMOVED lines=9> */
.L_x_69:
[----:B------:R-:W-:Y:S05]  /*2770*/  BSYNC.RECONVERGENT B1 ;  /* 0x0000000000017941 */ /* 0x000fea0003800200 */
.L_x_68:
[----:B------:R-:W-:-:S13]  /*2780*/  ISETP.NE.AND P0, PT, R9, RZ, PT ;  /* 0x000000ff0900720c */ /* 0x000fda0003f05270 */
[----:B------:R-:W-:Y:S05]  /*2790*/  @!P0 BRA `(.L_x_67) ;  /* 0x0000000000288947 */ /* 0x000fea0003800000 */
[----:B------:R-:W2:Y:S01]  /*27a0*/  LDL R12, [R11] ;  /* 0x000000000b0c7983 */ /* 0x000ea20000100800 */
[----:B-----5:R-:W-:Y:S01]  /*27b0*/  IMAD R13, R10, 0x4, R1 ;  /* 0x000000040a0d7824 */ /* 0x020fe200078e0201 */
        /* <DEDUP_REMOVED lines=8> */
.L_x_67:
[----:B------:R-:W-:Y:S05]  /*2840*/  BSYNC.RECONVERGENT B0 ;  /* 0x0000000000007941 */ /* 0x000fea0003800200 */
.L_x_66:
[----:B------:R-:W-:Y:S05]  /*2850*/  WARPSYNC.ALL ;  /* 0x0000000000007948 */ /* 0x000fea0003800000 */
[----:B------:R-:W-:Y:S04]  /*2860*/  BSSY.RECONVERGENT B0, `(.L_x_77) ;  /* 0x000001f000007945 */ /* 0x000fe80003800200 */
[----:B------:R-:W-:Y:S05]  /*2870*/  @P2 BRA `(.L_x_78) ;  /* 0x0000000000742947 */ /* 0x000fea0003800000 */
[----:B0-2-4-:R-:W-:Y:S01]  /*2880*/  LOP3.LUT P3, R10, R5, 0x3, RZ, 0xc0, !PT ;  /* 0x00000003050a7812 */ /* 0x015fe2000786c0ff */
[----:B------:R-:W-:Y:S01]  /*2890*/  BSSY.RECONVERGENT B1, `(.L_x_79) ;  /* 0x000000d000017945 */ /* 0x000fe20003800200 */
[----:B------:R-:W-:Y:S02]  /*28a0*/  ISETP.GE.U32.AND P0, PT, R7, 0x3, PT ;  /* 0x000000030700780c */ /* 0x000fe40003f06070 */
[----:B------:R-:W-:-:S09]  /*28b0*/  MOV R9, R4 ;  /* 0x0000000400097202 */ /* 0x000fd20000000f00 */
[----:B------:R-:W-:Y:S05]  /*28c0*/  @!P3 BRA `(.L_x_80) ;  /* 0x000000000024b947 */ /* 0x000fea0003800000 */
[----:B------:R-:W-:Y:S01]  /*28d0*/  ISETP.NE.AND P3, PT, R10, 0x1, PT ;  /* 0x000000010a00780c */ /* 0x000fe20003f65270 */
[----:B------:R-:W-:-:S12]  /*28e0*/  VIADD R9, R0, 0x5 ;  /* 0x0000000500097836 */ /* 0x000fd80000000000 */
[----:B------:R-:W-:Y:S05]  /*28f0*/  @!P3 BRA `(.L_x_80) ;  /* 0x000000000018b947 */ /* 0x000fea0003800000 */
[----:B------:R-:W2:Y:S01]  /*2900*/  LDL R11, [R8+0x64] ;  /* 0x00006400080b7983 */ /* 0x000ea20000100800 */
[----:B------:R-:W-:Y:S01]  /*2910*/  ISETP.NE.AND P3, PT, R10, 0x2, PT ;  /* 0x000000020a00780c */ /* 0x000fe20003f65270 */
[----:B------:R-:W-:-:S12]  /*2920*/  VIADD R9, R0, 0x6 ;  /* 0x0000000600097836 */ /* 0x000fd80000000000 */
[----:B------:R-:W-:Y:S01]  /*2930*/  @P3 VIADD R9, R0, 0x7 ;  /* 0x0000000700093836 */ /* 0x000fe20000000000 */
[----:B--2---:R0:W-:Y:S04]  /*2940*/  STL [R8+0x68], R11 ;  /* 0x0000680b08007387 */ /* 0x0041e80000100800 */
[----:B------:R0:W-:Y:S02]  /*2950*/  @P3 STL [R8+0x6c], R11 ;  /* 0x00006c0b08003387 */ /* 0x0001e40000100800 */
.L_x_80:
[----:B------:R-:W-:Y:S05]  /*2960*/  BSYNC.RECONVERGENT B1 ;  /* 0x0000000000017941 */ /* 0x000fea0003800200 */
.L_x_79:
[----:B------:R-:W-:Y:S05]  /*2970*/  @!P0 BRA `(.L_x_78) ;  /* 0x0000000000348947 */ /* 0x000fea0003800000 */
[----:B------:R2:W5:Y:S01]  /*2980*/  LDL R10, [R8+0x64] ;  /* 0x00006400080a7983 */ /* 0x0005620000100800 */
[----:B------:R-:W-:-:S07]  /*2990*/  VIADD R9, R9, 0xfffffff9 ;  /* 0xfffffff909097836 */ /* 0x000fce0000000000 */
.L_x_81:
[----:B----4-:R-:W-:-:S05]  /*29a0*/  VIADD R12, R9, 0x7 ;  /* 0x00000007090c7836 */ /* 0x010fca0000000000 */
[----:B0-----:R-:W-:-:S05]  /*29b0*/  LEA R11, R12, R1, 0x2 ;  /* 0x000000010c0b7211 */ /* 0x001fca00078e10ff */
        /* <DEDUP_REMOVED lines=9> */
.L_x_78:
[----:B------:R-:W-:Y:S05]  /*2a50*/  BSYNC.RECONVERGENT B0 ;  /* 0x0000000000007941 */ /* 0x000fea0003800200 */
.L_x_77:
[----:B------:R-:W-:Y:S04]  /*2a60*/  BSSY.RECONVERGENT B0, `(.L_x_82) ;  /* 0x0000062000007945 */ /* 0x000fe80003800200 */
[----:B------:R-:W-:Y:S05]  /*2a70*/  @!P1 BRA `(.L_x_83) ;  /* 0x0000000400809947 */ /* 0x000fea0003800000 */
[----:B------:R-:W-:Y:S01]  /*2a80*/  ISETP.GE.U32.AND P0, PT, R6, 0x3, PT ;  /* 0x000000030600780c */ /* 0x000fe20003f06070 */
[C---:B0-2-4-:R-:W-:Y:S01]  /*2a90*/  VIADD R12, R3.reuse, 0x1c ;  /* 0x0000001c030c7836 */ /* 0x055fe20000000000 */
[----:B------:R-:W-:Y:S01]  /*2aa0*/  BSSY.RECONVERGENT B1, `(.L_x_84) ;  /* 0x0000051000017945 */ /* 0x000fe20003800200 */
[----:B------:R-:W-:Y:S01]  /*2ab0*/  LOP3.LUT R14, R3, 0x3, RZ, 0xc0, !PT ;  /* 0x00000003030e7812 */ /* 0x000fe200078ec0ff */
[----:B------:R-:W-:Y:S02]  /*2ac0*/  IMAD.MOV.U32 R10, RZ, RZ, RZ ;  /* 0x000000ffff0a7224 */ /* 0x000fe400078e00ff */
[----:B------:R-:W-:-:S07]  /*2ad0*/  IMAD R9, R12, 0x4, R1 ;  /* 0x000000040c097824 */ /* 0x000fce00078e0201 */
[----:B------:R-:W-:Y:S05]  /*2ae0*/  @!P0 BRA `(.L_x_85) ;  /* 0x0000000400308947 */ /* 0x000fea0003800000 */
[----:B-----5:R0:W5:Y:S01]  /*2af0*/  LDL R13, [R9] ;  /* 0x00000000090d7983 */ /* 0x0201620000100800 */
[----:B------:R-:W-:Y:S01]  /*2b00*/  LOP3.LUT R10, R3, 0x7ffffffc, RZ, 0xc0, !PT ;  /* 0x7ffffffc030a7812 */ /* 0x000fe200078ec0ff */
[----:B------:R-:W-:Y:S01]  /*2b10*/  BSSY.RELIABLE B2, `(.L_x_86) ;  /* 0x000003f000027945 */ /* 0x000fe20003800100 */
[----:B------:R-:W-:-:S03]  /*2b20*/  IADD3 R12, PT, PT, R1, 0x7c, RZ ;  /* 0x0000007c010c7810 */ /* 0x000fc60007ffe0ff */
        /* <DEDUP_REMOVED lines=9> */
.L_x_90:
        /* <DEDUP_REMOVED lines=28> */
.L_x_89:
[----:B------:R-:W-:Y:S05]  /*2d80*/  BSYNC.RECONVERGENT B3 ;  /* 0x0000000000037941 */ /* 0x000fea0003800200 */
.L_x_88:
        /* <DEDUP_REMOVED lines=18> */
[----:B0-----:R-:W-:-:S08]  /*2eb0*/  IADD3 R12, PT, PT, R12, 0x20, RZ ;  /* 0x000000200c0c7810 */ /* 0x001fd00007ffe0ff */
.L_x_92:
[----:B------:R-:W-:Y:S05]  /*2ec0*/  BSYNC.RECONVERGENT B3 ;  /* 0x0000000000037941 */ /* 0x000fea0003800200 */
.L_x_91:
[----:B------:R-:W-:-:S13]  /*2ed0*/  ISETP.NE.OR P0, PT, R11, RZ, P0 ;  /* 0x000000ff0b00720c */ /* 0x000fda0000705670 */
[----:B------:R-:W-:Y:S05]  /*2ee0*/  @!P0 BREAK.RELIABLE B2 ;  /* 0x0000000000028942 */ /* 0x000fea0003800100 */
[----:B------:R-:W-:Y:S05]  /*2ef0*/  @!P0 BRA `(.L_x_85) ;  /* 0x00000000002c8947 */ /* 0x000fea0003800000 */
.L_x_87:
[----:B------:R-:W-:Y:S05]  /*2f00*/  BSYNC.RELIABLE B2 ;  /* 0x0000000000027941 */ /* 0x000fea0003800100 */
.L_x_86:
[----:B-----5:R0:W-:Y:S04]  /*2f10*/  STL [R12+-0xc], R13 ;  /* 0xfffff40d0c007387 */ /* 0x0201e80000100800 */
[----:B------:R-:W2:Y:S01]  /*2f20*/  LDL R15, [R9] ;  /* 0x00000000090f7983 */ /* 0x000ea20000100800 */
[----:B------:R-:W-:-:S05]  /*2f30*/  VIADD R11, R11, 0x4 ;  /* 0x000000040b0b7836 */ /* 0x000fca0000000000 */
[----:B------:R-:W-:Y:S01]  /*2f40*/  ISETP.NE.AND P0, PT, R11, RZ, PT ;  /* 0x000000ff0b00720c */ /* 0x000fe20003f05270 */
[----:B--2---:R-:W-:Y:S04]  /*2f50*/  STL [R12+-0x8], R15 ;  /* 0xfffff80f0c007387 */ /* 0x004fe80000100800 */
[----:B------:R-:W-:Y:S04]  /*2f60*/  STL [R12+-0x4], R15 ;  /* 0xfffffc0f0c007387 */ /* 0x000fe80000100800 */
[----:B0-----:R-:W2:Y:S04]  /*2f70*/  LDL R13, [R9] ;  /* 0x00000000090d7983 */ /* 0x001ea80000100800 */
[----:B--2---:R0:W-:Y:S02]  /*2f80*/  STL [R12], R13 ;  /* 0x0000000d0c007387 */ /* 0x0041e40000100800 */
[----:B0-----:R-:W-:Y:S01]  /*2f90*/  VIADD R12, R12, 0x10 ;  /* 0x000000100c0c7836 */ /* 0x001fe20000000000 */
[----:B------:R-:W-:Y:S06]  /*2fa0*/  @P0 BRA `(.L_x_86) ;  /* 0xfffffffc00d80947 */ /* 0x000fec000383ffff */
.L_x_85:
[----:B------:R-:W-:Y:S05]  /*2fb0*/  BSYNC.RECONVERGENT B1 ;  /* 0x0000000000017941 */ /* 0x000fea0003800200 */
.L_x_84:
        /* <DEDUP_REMOVED lines=12> */
.L_x_83:
[----:B------:R-:W-:Y:S05]  /*3080*/  BSYNC.RECONVERGENT B0 ;  /* 0x0000000000007941 */ /* 0x000fea0003800200 */
.L_x_82:
        /* <DEDUP_REMOVED lines=12> */
[----:B------:R-:W-:Y:S02]  /*3150*/  ISETP.NE.AND P3, PT, R10, 0x2, PT ;  /* 0x000000020a00780c */ /* 0x000fe40003f65270 */
[----:B------:R-:W-:-:S11]  /*3160*/  IADD3 R9, PT, PT, R0, 0x6, RZ ;  /* 0x0000000600097810 */ /* 0x000fd60007ffe0ff */
[----:B------:R-:W-:Y:S01]  /*3170*/  @P3 VIADD R9, R0, 0x7 ;  /* 0x0000000700093836 */ /* 0x000fe20000000000 */
[----:B--2---:R0:W-:Y:S04]  /*3180*/  STL [R8+0x84], R11 ;  /* 0x0000840b08007387 */ /* 0x0041e80000100800 */
[----:B------:R0:W-:Y:S02]  /*3190*/  @P3 STL [R8+0x88], R11 ;  /* 0x0000880b08003387 */ /* 0x0001e40000100800 */
.L_x_96:
[----:B------:R-:W-:Y:S05]  /*31a0*/  BSYNC.RECONVERGENT B1 ;  /* 0x0000000000017941 */ /* 0x000fea0003800200 */
.L_x_95:
[----:B------:R-:W-:Y:S05]  /*31b0*/  @!P0 BRA `(.L_x_94) ;  /* 0x0000000000348947 */ /* 0x000fea0003800000 */
[----:B------:R2:W5:Y:S01]  /*31c0*/  LDL R10, [R8+0x80] ;  /* 0x00008000080a7983 */ /* 0x0005620000100800 */
[----:B------:R-:W-:-:S07]  /*31d0*/  VIADD R9, R9, 0xfffffff9 ;  /* 0xfffffff909097836 */ /* 0x000fce0000000000 */
.L_x_97:
        /* <DEDUP_REMOVED lines=11> */
.L_x_94:
[----:B------:R-:W-:Y:S05]  /*3290*/  BSYNC.RECONVERGENT B0 ;  /* 0x0000000000007941 */ /* 0x000fea0003800200 */
.L_x_93:
[----:B------:R-:W-:Y:S04]  /*32a0*/  BSSY.RECONVERGENT B0, `(.L_x_98) ;  /* 0x0000061000007945 */ /* 0x000fe80003800200 */
[----:B------:R-:W-:Y:S05]  /*32b0*/  @!P1 BRA `(.L_x_99) ;  /* 0x00000004007c9947 */ /* 0x000fea0003800000 */
[----:B------:R-:W-:Y:S01]  /*32c0*/  ISETP.GE.U32.AND P0, PT, R6, 0x3, PT ;  /* 0x000000030600780c */ /* 0x000fe20003f06070 */
[----:B------:R-:W-:Y:S01]  /*32d0*/  BSSY.RECONVERGENT B1, `(.L_x_100) ;  /* 0x0000051000017945 */ /* 0x000fe20003800200 */
[C---:B0-2-4-:R-:W-:Y:S01]  /*32e0*/  IADD3 R12, PT, PT, R3.reuse, 0x23, RZ ;  /* 0x00000023030c7810 */ /* 0x055fe20007ffe0ff */
[----:B------:R-:W-:Y:S01]  /*32f0*/  IMAD.MOV.U32 R10, RZ, RZ, RZ ;  /* 0x000000ffff0a7224 */ /* 0x000fe200078e00ff */
[----:B-----5:R-:W-:-:S03]  /*3300*/  LOP3.LUT R13, R3, 0x3, RZ, 0xc0, !PT ;  /* 0x00000003030d7812 */ /* 0x020fc600078ec0ff */
[----:B------:R-:W-:-:S06]  /*3310*/  IMAD R9, R12, 0x4, R1 ;  /* 0x000000040c097824 */ /* 0x000fcc00078e0201 */
[----:B------:R-:W-:Y:S05]  /*3320*/  @!P0 BRA `(.L_x_101) ;  /* 0x00000004002c8947 */ /* 0x000fea0003800000 */
[----:B------:R-:W-:Y:S01]  /*3330*/  LOP3.LUT R10, R3, 0x7ffffffc, RZ, 0xc0, !PT ;  /* 0x7ffffffc030a7812 */ /* 0x000fe200078ec0ff */
[----:B------:R-:W-:Y:S01]  /*3340*/  BSSY.RELIABLE B2, `(.L_x_102) ;  /* 0x000003f000027945 */ /* 0x000fe20003800100 */
[----:B------:R-:W-:-:S03]  /*3350*/  VIADD R11, R1, 0x98 ;  /* 0x00000098010b7836 */ /* 0x000fc60000000000 */
[----:B------:R-:W-:-:S05]  /*3360*/  IMAD.MOV R12, RZ, RZ, -R10 ;  /* 0x000000ffff0c7224 */ /* 0x000fca00078e0a0a */
[----:B------:R-:W-:-:S13]  /*3370*/  ISETP.GE.AND P0, PT, R12, RZ, PT ;  /* 0x000000ff0c00720c */ /* 0x000fda0003f06270 */
[----:B------:R-:W-:Y:S05]  /*3380*/  @P0 BRA `(.L_x_103) ;  /* 0x0000000000e80947 */ /* 0x000fea0003800000 */
[----:B------:R-:W-:Y:S01]  /*3390*/  IMAD.MOV R14, RZ, RZ, -R12 ;  /* 0x000000ffff0e7224 */ /* 0x000fe200078e0a0c */
[----:B------:R-:W-:Y:S01]  /*33a0*/  BSSY.RECONVERGENT B3, `(.L_x_104) ;  /* 0x0000021000037945 */ /* 0x000fe20003800200 */
[----:B------:R-:W-:-:S03]  /*33b0*/  PLOP3.LUT P0, PT, PT, PT, PT, 0x80, 0x8 ;  /* 0x000000000008781c */ /* 0x000fc60003f0f070 */
[----:B------:R-:W-:-:S13]  /*33c0*/  ISETP.GT.AND P3, PT, R14, 0xc, PT ;  /* 0x0000000c0e00780c */ /* 0x000fda0003f64270 */
[----:B------:R-:W-:Y:S05]  /*33d0*/  @!P3 BRA `(.L_x_105) ;  /* 0x000000000074b947 */ /* 0x000fea0003800000 */
[----:B------:R-:W-:-:S13]  /*33e0*/  PLOP3.LUT P0, PT, PT, PT, PT, 0x8, 0x80 ;  /* 0x000000000080781c */ /* 0x000fda0003f0e170 */
.L_x_106:
[----:B------:R-:W2:Y:S04]  /*33f0*/  LDL R14, [R9] ;  /* 0x00000000090e7983 */ /* 0x000ea80000100800 */
[----:B--2---:R-:W-:Y:S04]  /*3400*/  STL [R11+-0xc], R14 ;  /* 0xfffff40e0b007387 */ /* 0x004fe80000100800 */
[----:B------:R0:W-:Y:S04]  /*3410*/  STL [R11+-0x8], R14 ;  /* 0xfffff80e0b007387 */ /* 0x0001e80000100800 */
[----:B------:R-:W2:Y:S04]  /*3420*/  LDL R16, [R9] ;  /* 0x0000000009107983 */ /* 0x000ea80000100800 */
[----:B--2---:R-:W-:Y:S04]  /*3430*/  STL [R11+-0x4], R16 ;  /* 0xfffffc100b007387 */ /* 0x004fe80000100800 */
[----:B------:R2:W-:Y:S04]  /*3440*/  STL [R11], R16 ;  /* 0x000000100b007387 */ /* 0x0005e80000100800 */
[----:B------:R-:W4:Y:S04]  /*3450*/  LDL R18, [R9] ;  /* 0x0000000009127983 */ /* 0x000f280000100800 */
[----:B----4-:R-:W-:Y:S04]  /*3460*/  STL [R11+0x4], R18 ;  /* 0x000004120b007387 */ /* 0x010fe80000100800 */
[----:B------:R4:W-:Y:S04]  /*3470*/  STL [R11+0x8], R18 ;  /* 0x000008120b007387 */ /* 0x0009e80000100800 */
[----:B------:R-:W5:Y:S04]  /*3480*/  LDL R20, [R9] ;  /* 0x0000000009147983 */ /* 0x000f680000100800 */
[----:B-----5:R-:W-:Y:S04]  /*3490*/  STL [R11+0xc], R20 ;  /* 0x00000c140b007387 */ /* 0x020fe80000100800 */
[----:B------:R-:W-:Y:S04]  /*34a0*/  STL [R11+0x10], R20 ;  /* 0x000010140b007387 */ /* 0x000fe80000100800 */
[----:B-1----:R-:W5:Y:S04]  /*34b0*/  LDL R22, [R9] ;  /* 0x0000000009167983 */ /* 0x002f680000100800 */
[----:B-----5:R-:W-:Y:S04]  /*34c0*/  STL [R11+0x14], R22 ;  /* 0x000014160b007387 */ /* 0x020fe80000100800 */
[----:B------:R-:W-:Y:S04]  /*34d0*/  STL [R11+0x18], R22 ;  /* 0x000018160b007387 */ /* 0x000fe80000100800 */
[----:B0-----:R-:W5:Y:S04]  /*34e0*/  LDL R14, [R9] ;  /* 0x00000000090e7983 */ /* 0x001f680000100800 */
[----:B-----5:R-:W-:Y:S04]  /*34f0*/  STL [R11+0x1c], R14 ;  /* 0x00001c0e0b007387 */ /* 0x020fe80000100800 */
[----:B------:R-:W-:Y:S04]  /*3500*/  STL [R11+0x20], R14 ;  /* 0x0000200e0b007387 */ /* 0x000fe80000100800 */
[----:B--2---:R-:W2:Y:S01]  /*3510*/  LDL R16, [R9] ;  /* 0x0000000009107983 */ /* 0x004ea20000100800 */
[----:B------:R-:W-:-:S04]  /*3520*/  IADD3 R12, PT, PT, R12, 0x10, RZ ;  /* 0x000000100c0c7810 */ /* 0x000fc80007ffe0ff */
[----:B------:R-:W-:Y:S01]  /*3530*/  ISETP.GE.AND P3, PT, R12, -0xc, PT ;  /* 0xfffffff40c00780c */ /* 0x000fe20003f66270 */
[----:B--2---:R-:W-:Y:S04]  /*3540*/  STL [R11+0x24], R16 ;  /* 0x000024100b007387 */ /* 0x004fe80000100800 */
[----:B------:R-:W-:Y:S04]  /*3550*/  STL [R11+0x28], R16 ;  /* 0x000028100b007387 */ /* 0x000fe80000100800 */
[----:B----4-:R-:W2:Y:S04]  /*3560*/  LDL R18, [R9] ;  /* 0x0000000009127983 */ /* 0x010ea80000100800 */
[----:B--2---:R-:W-:Y:S04]  /*3570*/  STL [R11+0x2c], R18 ;  /* 0x00002c120b007387 */ /* 0x004fe80000100800 */
[----:B------:R0:W-:Y:S02]  /*3580*/  STL [R11+0x30], R18 ;  /* 0x000030120b007387 */ /* 0x0001e40000100800 */
[----:B0-----:R-:W-:Y:S01]  /*3590*/  VIADD R11, R11, 0x40 ;  /* 0x000000400b0b7836 */ /* 0x001fe20000000000 */
[----:B------:R-:W-:Y:S06]  /*35a0*/  @!P3 BRA `(.L_x_106) ;  /* 0xfffffffc0090b947 */ /* 0x000fec000383ffff */
.L_x_105:
[----:B------:R-:W-:Y:S05]  /*35b0*/  BSYNC.RECONVERGENT B3 ;  /* 0x0000000000037941 */ /* 0x000fea0003800200 */
.L_x_104:
[----:B------:R-:W-:Y:S01]  /*35c0*/  IMAD.MOV R14, RZ, RZ, -R12 ;  /* 0x000000ffff0e7224 */ /* 0x000fe200078e0a0c */
[----:B------:R-:W-:Y:S04]  /*35d0*/  BSSY.RECONVERGENT B3, `(.L_x_107) ;  /* 0x0000012000037945 */ /* 0x000fe80003800200 */
[----:B------:R-:W-:-:S13]  /*35e0*/  ISETP.GT.AND P3, PT, R14, 0x4, PT ;  /* 0x000000040e00780c */ /* 0x000fda0003f64270 */
[----:B------:R-:W-:Y:S05]  /*35f0*/  @!P3 BRA `(.L_x_108) ;  /* 0x00000000003cb947 */ /* 0x000fea0003800000 */
[----:B------:R-:W2:Y:S04]  /*3600*/  LDL R14, [R9] ;  /* 0x00000000090e7983 */ /* 0x000ea80000100800 */
[----:B--2---:R-:W-:Y:S04]  /*3610*/  STL [R11+-0xc], R14 ;  /* 0xfffff40e0b007387 */ /* 0x004fe80000100800 */
[----:B------:R-:W-:Y:S04]  /*3620*/  STL [R11+-0x8], R14 ;  /* 0xfffff80e0b007387 */ /* 0x000fe80000100800 */
[----:B------:R-:W2:Y:S04]  /*3630*/  LDL R16, [R9] ;  /* 0x0000000009107983 */ /* 0x000ea80000100800 */
[----:B--2---:R-:W-:Y:S04]  /*3640*/  STL [R11+-0x4], R16 ;  /* 0xfffffc100b007387 */ /* 0x004fe80000100800 */
[----:B------:R-:W-:Y:S04]  /*3650*/  STL [R11], R16 ;  /* 0x000000100b007387 */ /* 0x000fe80000100800 */
[----:B------:R-:W2:Y:S04]  /*3660*/  LDL R18, [R9] ;  /* 0x0000000009127983 */ /* 0x000ea80000100800 */
[----:B--2---:R-:W-:Y:S04]  /*3670*/  STL [R11+0x4], R18 ;  /* 0x000004120b007387 */ /* 0x004fe80000100800 */
[----:B------:R-:W-:Y:S04]  /*3680*/  STL [R11+0x8], R18 ;  /* 0x000008120b007387 */ /* 0x000fe80000100800 */
[----:B------:R-:W2:Y:S01]  /*3690*/  LDL R20, [R9] ;  /* 0x0000000009147983 */ /* 0x000ea20000100800 */
[----:B------:R-:W-:Y:S01]  /*36a0*/  PLOP3.LUT P0, PT, PT, PT, PT, 0x8, 0x80 ;  /* 0x000000000080781c */ /* 0x000fe20003f0e170 */
[----:B------:R-:W-:-:S02]  /*36b0*/  VIADD R12, R12, 0x8 ;  /* 0x000000080c0c7836 */ /* 0x000fc40000000000 */
[----:B--2---:R-:W-:Y:S04]  /*36c0*/  STL [R11+0xc], R20 ;  /* 0x00000c140b007387 */ /* 0x004fe80000100800 */
[----:B------:R0:W-:Y:S02]  /*36d0*/  STL [R11+0x10], R20 ;  /* 0x000010140b007387 */ /* 0x0001e40000100800 */
[----:B0-----:R-:W-:-:S07]  /*36e0*/  VIADD R11, R11, 0x20 ;  /* 0x000000200b0b7836 */ /* 0x001fce0000000000 */
.L_x_108:
[----:B------:R-:W-:Y:S05]  /*36f0*/  BSYNC.RECONVERGENT B3 ;  /* 0x0000000000037941 */ /* 0x000fea0003800200 */
.L_x_107:
[----:B------:R-:W-:-:S13]  /*3700*/  ISETP.NE.OR P0, PT, R12, RZ, P0 ;  /* 0x000000ff0c00720c */ /* 0x000fda0000705670 */
[----:B------:R-:W-:Y:S05]  /*3710*/  @!P0 BREAK.RELIABLE B2 ;  /* 0x0000000000028942 */ /* 0x000fea0003800100 */
[----:B------:R-:W-:Y:S05]  /*3720*/  @!P0 BRA `(.L_x_101) ;  /* 0x00000000002c8947 */ /* 0x000fea0003800000 */
.L_x_103:
[----:B------:R-:W-:Y:S05]  /*3730*/  BSYNC.RELIABLE B2 ;  /* 0x0000000000027941 */ /* 0x000fea0003800100 */
.L_x_102:
[----:B------:R-:W2:Y:S01]  /*3740*/  LDL R14, [R9] ;  /* 0x00000000090e7983 */ /* 0x000ea20000100800 */
[----:B------:R-:W-:-:S04]  /*3750*/  IADD3 R12, PT, PT, R12, 0x4, RZ ;  /* 0x000000040c0c7810 */ /* 0x000fc80007ffe0ff */
[----:B------:R-:W-:Y:S01]  /*3760*/  ISETP.NE.AND P0, PT, R12, RZ, PT ;  /* 0x000000ff0c00720c */ /* 0x000fe20003f05270 */
[----:B--2---:R-:W-:Y:S04]  /*3770*/  STL [R11+-0xc], R14 ;  /* 0xfffff40e0b007387 */ /* 0x004fe80000100800 */
[----:B------:R-:W-:Y:S04]  /*3780*/  STL [R11+-0x8], R14 ;  /* 0xfffff80e0b007387 */ /* 0x000fe80000100800 */
[----:B------:R-:W2:Y:S04]  /*3790*/  LDL R16, [R9] ;  /* 0x0000000009107983 */ /* 0x000ea80000100800 */
[----:B--2---:R-:W-:Y:S04]  /*37a0*/  STL [R11+-0x4], R16 ;  /* 0xfffffc100b007387 */ /* 0x004fe80000100800 */
[----:B------:R0:W-:Y:S02]  /*37b0*/  STL [R11], R16 ;  /* 0x000000100b007387 */ /* 0x0001e40000100800 */
[----:B0-----:R-:W-:Y:S01]  /*37c0*/  VIADD R11, R11, 0x10 ;  /* 0x000000100b0b7836 */ /* 0x001fe20000000000 */
[----:B------:R-:W-:Y:S06]  /*37d0*/  @P0 BRA `(.L_x_102) ;  /* 0xfffffffc00d80947 */ /* 0x000fec000383ffff */
.L_x_101:
[----:B------:R-:W-:Y:S05]  /*37e0*/  BSYNC.RECONVERGENT B1 ;  /* 0x0000000000017941 */ /* 0x000fea0003800200 */
.L_x_100:
        /* <DEDUP_REMOVED lines=12> */
.L_x_99:
[----:B------:R-:W-:Y:S05]  /*38b0*/  BSYNC.RECONVERGENT B0 ;  /* 0x0000000000007941 */ /* 0x000fea0003800200 */
.L_x_98:
        /* <DEDUP_REMOVED lines=17> */
.L_x_112:
[----:B------:R-:W-:Y:S05]  /*39d0*/  BSYNC.RECONVERGENT B1 ;  /* 0x0000000000017941 */ /* 0x000fea0003800200 */
.L_x_111:
[----:B------:R-:W-:Y:S05]  /*39e0*/  @!P0 BRA `(.L_x_110) ;  /* 0x0000000000348947 */ /* 0x000fea0003800000 */
[----:B------:R2:W5:Y:S01]  /*39f0*/  LDL R10, [R8+0x9c] ;  /* 0x00009c00080a7983 */ /* 0x0005620000100800 */
[----:B------:R-:W-:-:S07]  /*3a00*/  VIADD R9, R9, 0xfffffff9 ;  /* 0xfffffff909097836 */ /* 0x000fce0000000000 */
.L_x_113:
[----:B----4-:R-:W-:-:S04]  /*3a10*/  VIADD R12, R9, 0x7 ;  /* 0x00000007090c7836 */ /* 0x010fc80000000000 */
[----:B0-----:R-:W-:-:S05]  /*3a20*/  IMAD R11, R12, 0x4, R1 ;  /* 0x000000040c0b7824 */ /* 0x001fca00078e0201 */
[----:B-----5:R0:W-:Y:S04]  /*3a30*/  STL [R11+0x8c], R10 ;  /* 0x00008c0a0b007387 */ /* 0x0201e80000100800 */
[----:B------:R-:W4:Y:S04]  /*3a40*/  LDL R12, [R8+0x9c] ;  /* 0x00009c00080c7983 */ /* 0x000f280000100800 */
[----:B----4-:R4:W-:Y:S04]  /*3a50*/  STL [R11+0x90], R12 ;  /* 0x0000900c0b007387 */ /* 0x0109e80000100800 */
[----:B------:R4:W-:Y:S04]  /*3a60*/  STL [R11+0x94], R12 ;  /* 0x0000940c0b007387 */ /* 0x0009e80000100800 */
[----:B0-----:R-:W2:Y:S01]  /*3a70*/  LDL R10, [R8+0x9c] ;  /* 0x00009c00080a7983 */ /* 0x001ea20000100800 */
[----:B------:R-:W-:-:S04]  /*3a80*/  IADD3 R9, PT, PT, R9, 0x4, RZ ;  /* 0x0000000409097810 */ /* 0x000fc80007ffe0ff */
[----:B------:R-:W-:Y:S01]  /*3a90*/  ISETP.NE.AND P0, PT, R9, RZ, PT ;  /* 0x000000ff0900720c */ /* 0x000fe20003f05270 */
[----:B--2---:R4:W-:-:S12]  /*3aa0*/  STL [R11+0x98], R10 ;  /* 0x0000980a0b007387 */ /* 0x0049d80000100800 */
[----:B------:R-:W-:Y:S05]  /*3ab0*/  @P0 BRA `(.L_x_113) ;  /* 0xfffffffc00d40947 */ /* 0x000fea000383ffff */
.L_x_110:
[----:B------:R-:W-:Y:S05]  /*3ac0*/  BSYNC.RECONVERGENT B0 ;  /* 0x0000000000007941 */ /* 0x000fea0003800200 */
.L_x_109:
        /* <DEDUP_REMOVED lines=9> */
[----:B------:R-:W-:Y:S01]  /*3b60*/  LOP3.LUT R6, R3, 0x7ffffffc, RZ, 0xc0, !PT ;  /* 0x7ffffffc03067812 */ /* 0x000fe200078ec0ff */
[----:B------:R-:W-:Y:S01]  /*3b70*/  BSSY.RELIABLE B2, `(.L_x_118) ;  /* 0x000003f000027945 */ /* 0x000fe20003800100 */
[----:B------:R-:W-:-:S03]  /*3b80*/  IADD3 R10, PT, PT, R1, 0xb4, RZ ;  /* 0x000000b4010a7810 */ /* 0x000fc60007ffe0ff */
        /* <DEDUP_REMOVED lines=9> */
.L_x_122:
[----:B------:R-:W2:Y:S04]  /*3c20*/  LDL R11, [R9] ;  /* 0x00000000090b7983 */ /* 0x000ea80000100800 */
[----:B--2---:R-:W-:Y:S04]  /*3c30*/  STL [R10+-0xc], R11 ;  /* 0xfffff40b0a007387 */ /* 0x004fe80000100800 */
[----:B------:R0:W-:Y:S04]  /*3c40*/  STL [R10+-0x8], R11 ;  /* 0xfffff80b0a007387 */ /* 0x0001e80000100800 */
[----:B-----5:R-:W2:Y:S04]  /*3c50*/  LDL R13, [R9] ;  /* 0x00000000090d7983 */ /* 0x020ea80000100800 */
[----:B--2---:R-:W-:Y:S04]  /*3c60*/  STL [R10+-0x4], R13 ;  /* 0xfffffc0d0a007387 */ /* 0x004fe80000100800 */
[----:B------:R2:W-:Y:S04]  /*3c70*/  STL [R10], R13 ;  /* 0x0000000d0a007387 */ /* 0x0005e80000100800 */
[----:B------:R-:W4:Y:S04]  /*3c80*/  LDL R15, [R9] ;  /* 0x00000000090f7983 */ /* 0x000f280000100800 */
[----:B----4-:R-:W-:Y:S04]  /*3c90*/  STL [R10+0x4], R15 ;  /* 0x0000040f0a007387 */ /* 0x010fe80000100800 */
[----:B------:R4:W-:Y:S04]  /*3ca0*/  STL [R10+0x8], R15 ;  /* 0x0000080f0a007387 */ /* 0x0009e80000100800 */
[----:B-1----:R-:W3:Y:S04]  /*3cb0*/  LDL R17, [R9] ;  /* 0x0000000009117983 */ /* 0x002ee80000100800 */
[----:B---3--:R-:W-:Y:S04]  /*3cc0*/  STL [R10+0xc], R17 ;  /* 0x00000c110a007387 */ /* 0x008fe80000100800 */
[----:B------:R-:W-:Y:S04]  /*3cd0*/  STL [R10+0x10], R17 ;  /* 0x000010110a007387 */ /* 0x000fe80000100800 */
[----:B------:R-:W3:Y:S04]  /*3ce0*/  LDL R19, [R9] ;  /* 0x0000000009137983 */ /* 0x000ee80000100800 */
[----:B---3--:R-:W-:Y:S04]  /*3cf0*/  STL [R10+0x14], R19 ;  /* 0x000014130a007387 */ /* 0x008fe80000100800 */
[----:B------:R-:W-:Y:S04]  /*3d00*/  STL [R10+0x18], R19 ;  /* 0x000018130a007387 */ /* 0x000fe80000100800 */
[----:B0-----:R-:W3:Y:S04]  /*3d10*/  LDL R11, [R9] ;  /* 0x00000000090b7983 */ /* 0x001ee80000100800 */
[----:B---3--:R-:W-:Y:S04]  /*3d20*/  STL [R10+0x1c], R11 ;  /* 0x00001c0b0a007387 */ /* 0x008fe80000100800 */
[----:B------:R-:W-:Y:S04]  /*3d30*/  STL [R10+0x20], R11 ;  /* 0x0000200b0a007387 */ /* 0x000fe80000100800 */
[----:B--2---:R-:W2:Y:S01]  /*3d40*/  LDL R13, [R9] ;  /* 0x00000000090d7983 */ /* 0x004ea20000100800 */
[----:B------:R-:W-:-:S05]  /*3d50*/  VIADD R3, R3, 0x10 ;  /* 0x0000001003037836 */ /* 0x000fca0000000000 */
        /* <DEDUP_REMOVED lines=8> */
.L_x_121:
[----:B------:R-:W-:Y:S05]  /*3de0*/  BSYNC.RECONVERGENT B3 ;  /* 0x0000000000037941 */ /* 0x000fea0003800200 */
.L_x_120:
[----:B------:R-:W-:Y:S01]  /*3df0*/  IMAD.MOV R11, RZ, RZ, -R3 ;  /* 0x000000ffff0b7224 */ /* 0x000fe200078e0a03 */
[----:B------:R-:W-:Y:S04]  /*3e00*/  BSSY.RECONVERGENT B3, `(.L_x_123) ;  /* 0x0000012000037945 */ /* 0x000fe80003800200 */
[----:B------:R-:W-:-:S13]  /*3e10*/  ISETP.GT.AND P1, PT, R11, 0x4, PT ;  /* 0x000000040b00780c */ /* 0x000fda0003f24270 */
[----:B------:R-:W-:Y:S05]  /*3e20*/  @!P1 BRA `(.L_x_124) ;  /* 0x00000000003c9947 */ /* 0x000fea0003800000 */
[----:B------:R-:W2:Y:S04]  /*3e30*/  LDL R11, [R9] ;  /* 0x00000000090b7983 */ /* 0x000ea80000100800 */
[----:B--2---:R-:W-:Y:S04]  /*3e40*/  STL [R10+-0xc], R11 ;  /* 0xfffff40b0a007387 */ /* 0x004fe80000100800 */
[----:B------:R-:W-:Y:S04]  /*3e50*/  STL [R10+-0x8], R11 ;  /* 0xfffff80b0a007387 */ /* 0x000fe80000100800 */
[----:B-----5:R-:W2:Y:S04]  /*3e60*/  LDL R13, [R9] ;  /* 0x00000000090d7983 */ /* 0x020ea80000100800 */
[----:B--2---:R-:W-:Y:S04]  /*3e70*/  STL [R10+-0x4], R13 ;  /* 0xfffffc0d0a007387 */ /* 0x004fe80000100800 */
[----:B------:R-:W-:Y:S04]  /*3e80*/  STL [R10], R13 ;  /* 0x0000000d0a007387 */ /* 0x000fe80000100800 */
[----:B------:R-:W2:Y:S04]  /*3e90*/  LDL R15, [R9] ;  /* 0x00000000090f7983 */ /* 0x000ea80000100800 */
[----:B--2---:R-:W-:Y:S04]  /*3ea0*/  STL [R10+0x4], R15 ;  /* 0x0000040f0a007387 */ /* 0x004fe80000100800 */
[----:B------:R-:W-:Y:S04]  /*3eb0*/  STL [R10+0x8], R15 ;  /* 0x0000080f0a007387 */ /* 0x000fe80000100800 */
[----:B-1----:R-:W2:Y:S01]  /*3ec0*/  LDL R17, [R9] ;  /* 0x0000000009117983 */ /* 0x002ea20000100800 */
[----:B------:R-:W-:-:S02]  /*3ed0*/  PLOP3.LUT P0, PT, PT, PT, PT, 0x8, 0x80 ;  /* 0x000000000080781c */ /* 0x000fc40003f0e170 */
[----:B------:R-:W-:Y:S01]  /*3ee0*/  IADD3 R3, PT, PT, R3, 0x8, RZ ;  /* 0x0000000803037810 */ /* 0x000fe20007ffe0ff */
[----:B--2---:R-:W-:Y:S04]  /*3ef0*/  STL [R10+0xc], R17 ;  /* 0x00000c110a007387 */ /* 0x004fe80000100800 */
[----:B------:R0:W-:Y:S02]  /*3f00*/  STL [R10+0x10], R17 ;  /* 0x000010110a007387 */ /* 0x0001e40000100800 */
[----:B0-----:R-:W-:-:S07]  /*3f10*/  VIADD R10, R10, 0x20 ;  /* 0x000000200a0a7836 */ /* 0x001fce0000000000 */
.L_x_124:
[----:B------:R-:W-:Y:S05]  /*3f20*/  BSYNC.RECONVERGENT B3 ;  /* 0x0000000000037941 */ /* 0x000fea0003800200 */
.L_x_123:
[----:B------:R-:W-:-:S13]  /*3f30*/  ISETP.NE.OR P0, PT, R3, RZ, P0 ;  /* 0x000000ff0300720c */ /* 0x000fda0000705670 */
[----:B------:R-:W-:Y:S05]  /*3f40*/  @!P0 BREAK.RELIABLE B2 ;  /* 0x0000000000028942 */ /* 0x000fea0003800100 */
[----:B------:R-:W-:Y:S05]  /*3f50*/  @!P0 BRA `(.L_x_117) ;  /* 0x00000000002c8947 */ /* 0x000fea0003800000 */
.L_x_119:
[----:B------:R-:W-:Y:S05]  /*3f60*/  BSYNC.RELIABLE B2 ;  /* 0x0000000000027941 */ /* 0x000fea0003800100 */
.L_x_118:
[----:B------:R-:W2:Y:S01]  /*3f70*/  LDL R11, [R9] ;  /* 0x00000000090b7983 */ /* 0x000ea20000100800 */
[----:B------:R-:W-:-:S05]  /*3f80*/  VIADD R3, R3, 0x4 ;  /* 0x0000000403037836 */ /* 0x000fca0000000000 */
[----:B------:R-:W-:Y:S01]  /*3f90*/  ISETP.NE.AND P0, PT, R3, RZ, PT ;  /* 0x000000ff0300720c */ /* 0x000fe20003f05270 */
[----:B--2---:R-:W-:Y:S04]  /*3fa0*/  STL [R10+-0xc], R11 ;  /* 0xfffff40b0a007387 */ /* 0x004fe80000100800 */
[----:B------:R-:W-:Y:S04]  /*3fb0*/  STL [R10+-0x8], R11 ;  /* 0xfffff80b0a007387 */ /* 0x000fe80000100800 */
[----:B-----5:R-:W2:Y:S04]  /*3fc0*/  LDL R13, [R9] ;  /* 0x00000000090d7983 */ /* 0x020ea80000100800 */
[----:B--2---:R-:W-:Y:S04]  /*3fd0*/  STL [R10+-0x4], R13 ;  /* 0xfffffc0d0a007387 */ /* 0x004fe80000100800 */
[----:B------:R0:W-:Y:S02]  /*3fe0*/  STL [R10], R13 ;  /* 0x0000000d0a007387 */ /* 0x0001e40000100800 */
[----:B0-----:R-:W-:Y:S01]  /*3ff0*/  VIADD R10, R10, 0x10 ;  /* 0x000000100a0a7836 */ /* 0x001fe20000000000 */
[----:B------:R-:W-:Y:S06]  /*4000*/  @P0 BRA `(.L_x_118) ;  /* 0xfffffffc00d80947 */ /* 0x000fec000383ffff */
.L_x_117:
[----:B------:R-:W-:Y:S05]  /*4010*/  BSYNC.RECONVERGENT B1 ;  /* 0x0000000000017941 */ /* 0x000fea0003800200 */
.L_x_116:
        /* <DEDUP_REMOVED lines=12> */
.L_x_115:
[----:B------:R-:W-:Y:S05]  /*40e0*/  BSYNC.RECONVERGENT B0 ;  /* 0x0000000000007941 */ /* 0x000fea0003800200 */
.L_x_114:
[----:B------:R-:W-:Y:S05]  /*40f0*/  WARPSYNC.ALL ;  /* 0x0000000000007948 */ /* 0x000fea0003800000 */
[----:B------:R-:W-:Y:S04]  /*4100*/  BSSY.RECONVERGENT B0, `(.L_x_125) ;  /* 0x000001e000007945 */ /* 0x000fe80003800200 */
[----:B------:R-:W-:Y:S05]  /*4110*/  @P2 BRA `(.L_x_126) ;  /* 0x0000000000702947 */ /* 0x000fea0003800000 */
[----:B------:R-:W-:Y:S01]  /*4120*/  LOP3.LUT P0, R5, R5, 0x3, RZ, 0xc0, !PT ;  /* 0x0000000305057812 */ /* 0x000fe2000780c0ff */
[----:B------:R-:W-:Y:S01]  /*4130*/  BSSY.RECONVERGENT B1, `(.L_x_127) ;  /* 0x000000c000017945 */ /* 0x000fe20003800200 */
[----:B------:R-:W-:-:S11]  /*4140*/  ISETP.GE.U32.AND P1, PT, R7, 0x3, PT ;  /* 0x000000030700780c */ /* 0x000fd60003f26070 */
[----:B------:R-:W-:Y:S05]  /*4150*/  @!P0 BRA `(.L_x_128) ;  /* 0x0000000000248947 */ /* 0x000fea0003800000 */
[----:B------:R-:W-:Y:S02]  /*4160*/  ISETP.NE.AND P0, PT, R5, 0x1, PT ;  /* 0x000000010500780c */ /* 0x000fe40003f05270 */
[----:B------:R-:W-:-:S11]  /*4170*/  IADD3 R4, PT, PT, R0, 0x5, RZ ;  /* 0x0000000500047810 */ /* 0x000fd60007ffe0ff */
[----:B------:R-:W-:Y:S05]  /*4180*/  @!P0 BRA `(.L_x_128) ;  /* 0x0000000000188947 */ /* 0x000fea0003800000 */
[----:B0-----:R-:W2:Y:S01]  /*4190*/  LDL R3, [R8+0xb8] ;  /* 0x0000b80008037983 */ /* 0x001ea20000100800 */
[----:B------:R-:W-:Y:S01]  /*41a0*/  ISETP.NE.AND P0, PT, R5, 0x2, PT ;  /* 0x000000020500780c */ /* 0x000fe20003f05270 */
[----:B------:R-:W-:-:S12]  /*41b0*/  VIADD R4, R0, 0x6 ;  /* 0x0000000600047836 */ /* 0x000fd80000000000 */
[----:B------:R-:W-:Y:S01]  /*41c0*/  @P0 VIADD R4, R0, 0x7 ;  /* 0x0000000700040836 */ /* 0x000fe20000000000 */
[----:B--2---:R0:W-:Y:S04]  /*41d0*/  STL [R8+0xbc], R3 ;  /* 0x0000bc0308007387 */ /* 0x0041e80000100800 */
[----:B------:R0:W-:Y:S02]  /*41e0*/  @P0 STL [R8+0xc0], R3 ;  /* 0x0000c00308000387 */ /* 0x0001e40000100800 */
.L_x_128:
[----:B------:R-:W-:Y:S05]  /*41f0*/  BSYNC.RECONVERGENT B1 ;  /* 0x0000000000017941 */ /* 0x000fea0003800200 */
.L_x_127:
[----:B------:R-:W-:Y:S05]  /*4200*/  @!P1 BRA `(.L_x_126) ;  /* 0x0000000000349947 */ /* 0x000fea0003800000 */
[----:B------:R0:W5:Y:S01]  /*4210*/  LDL R0, [R8+0xb8] ;  /* 0x0000b80008007983 */ /* 0x0001620000100800 */
[----:B------:R-:W-:-:S07]  /*4220*/  VIADD R4, R4, 0xfffffff9 ;  /* 0xfffffff904047836 */ /* 0x000fce0000000000 */
.L_x_129:
[----:B0-2---:R-:W-:-:S05]  /*4230*/  VIADD R6, R4, 0x7 ;  /* 0x0000000704067836 */ /* 0x005fca0000000000 */
[----:B------:R-:W-:-:S05]  /*4240*/  LEA R3, R6, R1, 0x2 ;  /* 0x0000000106037211 */ /* 0x000fca00078e10ff */
[----:B-----5:R0:W-:Y:S04]  /*4250*/  STL [R3+0xa8], R0 ;  /* 0x0000a80003007387 */ /* 0x0201e80000100800 */
[----:B------:R-:W2:Y:S04]  /*4260*/  LDL R6, [R8+0xb8] ;  /* 0x0000b80008067983 */ /* 0x000ea80000100800 */
[----:B--2---:R2:W-:Y:S04]  /*4270*/  STL [R3+0xac], R6 ;  /* 0x0000ac0603007387 */ /* 0x0045e80000100800 */
[----:B------:R2:W-:Y:S04]  /*4280*/  STL [R3+0xb0], R6 ;  /* 0x0000b00603007387 */ /* 0x0005e80000100800 */
[----:B0-----:R-:W3:Y:S01]  /*4290*/  LDL R0, [R8+0xb8] ;  /* 0x0000b80008007983 */ /* 0x001ee20000100800 */
[----:B------:R-:W-:-:S05]  /*42a0*/  VIADD R4, R4, 0x4 ;  /* 0x0000000404047836 */ /* 0x000fca0000000000 */
[----:B------:R-:W-:Y:S01]  /*42b0*/  ISETP.NE.AND P0, PT, R4, RZ, PT ;  /* 0x000000ff0400720c */ /* 0x000fe20003f05270 */
[----:B---3--:R2:W-:-:S12]  /*42c0*/  STL [R3+0xb4], R0 ;  /* 0x0000b40003007387 */ /* 0x0085d80000100800 */
[----:B------:R-:W-:Y:S05]  /*42d0*/  @P0 BRA `(.L_x_129) ;  /* 0xfffffffc00d40947 */ /* 0x000fea000383ffff */
.L_x_126:
[----:B------:R-:W-:Y:S05]  /*42e0*/  BSYNC.RECONVERGENT B0 ;  /* 0x0000000000007941 */ /* 0x000fea0003800200 */
.L_x_125:
[----:B------:R-:W-:Y:S01]  /*42f0*/  BSSY.RECONVERGENT B2, `(.L_x_130) ;  /* 0x0000003000027945 */ /* 0x000fe20003800200 */
[----:B------:R-:W-:-:S07]  /*4300*/  MOV R7, 0x4320 ;  /* 0x0000432000077802 */ /* 0x000fce0000000f00 */
[----:B012345:R-:W-:Y:S05]  /*4310*/  CALL.REL.NOINC `($_Z18kernelFilterExtendiiPfS_$_Z12medianNoSortPfiii) ;  /* 0x00000000001c7944 */ /* 0x03ffea0003c00000 */
[----:B------:R-:W-:Y:S05]  /*4320*/  BSYNC.RECONVERGENT B2 ;  /* 0x0000000000027941 */ /* 0x000fea0003800200 */
.L_x_130:
[----:B------:R-:W0:Y:S01]  /*4330*/  LDC.64 R2, c[0x0][0x390] ;  /* 0x0000e400ff027b82 */ /* 0x000e220000000a00 */
[----:B------:R-:W1:Y:S02]  /*4340*/  LDCU UR4, c[0x0][0x380] ;  /* 0x00007000ff0477ac */ /* 0x000e640008000800 */
[----:B-1----:R-:W-:-:S04]  /*4350*/  IMAD R25, R24, UR4, R25 ;  /* 0x0000000418197c24 */ /* 0x002fc8000f8e0219 */
[----:B0-----:R-:W-:-:S05]  /*4360*/  IMAD.WIDE R2, R25, 0x4, R2 ;  /* 0x0000000419027825 */ /* 0x001fca00078e0202 */
[----:B------:R-:W-:Y:S01]  /*4370*/  STG.E desc[UR6][R2.64], R5 ;  /* 0x0000000502007986 */ /* 0x000fe2000c101906 */
[----:B------:R-:W-:Y:S05]  /*4380*/  EXIT ;  /* 0x000000000000794d */ /* 0x000fea0003800000 */
        .type           $_Z18kernelFilterExtendiiPfS_$_Z12medianNoSortPfiii,@function
        .size           $_Z18kernelFilterExtendiiPfS_$_Z12medianNoSortPfiii,(.L_x_213 - $_Z18kernelFilterExtendiiPfS_$_Z12medianNoSortPfiii)
$_Z18kernelFilterExtendiiPfS_$_Z12medianNoSortPfiii:
[----:B------:R-:W0:Y:S01]  /*4390*/  LDCU UR5, c[0x0][0x2f8] ;  /* 0x00005f00ff0577ac */ /* 0x000e220008000800 */
[----:B------:R-:W-:Y:S02]  /*43a0*/  IMAD.MOV.U32 R0, RZ, RZ, RZ ;  /* 0x000000ffff007224 */ /* 0x000fe400078e00ff */
[----:B------:R-:W-:Y:S01]  /*43b0*/  IMAD.MOV.U32 R3, RZ, RZ, 0x30 ;  /* 0x00000030ff037424 */ /* 0x000fe200078e00ff */
[----:B------:R-:W-:Y:S02]  /*43c0*/  UMOV UR4, 0x30 ;  /* 0x0000003000047882 */ /* 0x000fe40000000000 */
[----:B------:R-:W-:-:S04]  /*43d0*/  ULEA.HI UR4, UR4, 0x30, URZ, 0x1 ;  /* 0x0000003004047891 */ /* 0x000fc8000f8f08ff */
[----:B------:R-:W-:Y:S01]  /*43e0*/  USHF.R.S32.HI UR4, URZ, 0x1, UR4 ;  /* 0x00000001ff047899 */ /* 0x000fe20008011404 */
[----:B0-----:R-:W-:-:S11]  /*43f0*/  VIADD R9, R2, -UR5 ;  /* 0x8000000502097c36 */ /* 0x001fd60008000000 */
.L_x_144:
[----:B------:R-:W-:Y:S01]  /*4400*/  BSSY.RECONVERGENT B1, `(.L_x_131) ;  /* 0x0000033000017945 */ /* 0x000fe20003800200 */
[----:B01---5:R-:W-:-:S07]  /*4410*/  LEA R2, R0, R9, 0x2 ;  /* 0x0000000900027211 */ /* 0x023fce00078e10ff */
.L_x_143:
[----:B0----5:R0:W5:Y:S01]  /*4420*/  LDL R10, [R2] ;  /* 0x00000000020a7983 */ /* 0x0211620000100800 */
[----:B------:R-:W-:Y:S01]  /*4430*/  ISETP.GE.AND P0, PT, R0, R3, PT ;  /* 0x000000030000720c */ /* 0x000fe20003f06270 */
[----:B------:R-:W-:Y:S01]  /*4440*/  BSSY.RECONVERGENT B0, `(.L_x_132) ;  /* 0x000002b000007945 */ /* 0x000fe20003800200 */
[----:B------:R-:W-:Y:S02]  /*4450*/  IMAD.MOV.U32 R8, RZ, RZ, R3 ;  /* 0x000000ffff087224 */ /* 0x000fe400078e0003 */
[----:B------:R-:W-:-:S09]  /*4460*/  IMAD.MOV.U32 R4, RZ, RZ, R0 ;  /* 0x000000ffff047224 */ /* 0x000fd200078e0000 */
[----:B01----:R-:W-:Y:S05]  /*4470*/  @P0 BRA `(.L_x_133) ;  /* 0x00000000009c0947 */ /* 0x003fea0003800000 */
[----:B------:R-:W-:-:S07]  /*4480*/  IMAD.MOV.U32 R4, RZ, RZ, R0 ;  /* 0x000000ffff047224 */ /* 0x000fce00078e0000 */
.L_x_142:
[----:B------:R-:W-:Y:S04]  /*4490*/  BSSY.RECONVERGENT B3, `(.L_x_134) ;  /* 0x000000f000037945 */ /* 0x000fe80003800200 */
[----:B------:R-:W-:Y:S01]  /*44a0*/  BSSY.RELIABLE B4, `(.L_x_135) ;  /* 0x000000a000047945 */ /* 0x000fe20003800100 */
[----:B01----:R-:W-:-:S07]  /*44b0*/  VIADDMNMX R6, R3, 0xffffffff, R4, PT ;  /* 0xffffffff03067846 */ /* 0x003fce0003800104 */
.L_x_137:
[----:B------:R-:W-:-:S06]  /*44c0*/  IMAD R5, R3, 0x4, R9 ;  /* 0x0000000403057824 */ /* 0x000fcc00078e0209 */
[----:B------:R-:W2:Y:S02]  /*44d0*/  LDL R5, [R5] ;  /* 0x0000000005057983 */ /* 0x000ea40000100800 */
[----:B--2--5:R-:W-:-:S13]  /*44e0*/  FSETP.GE.AND P0, PT, R5, R10, PT ;  /* 0x0000000a0500720b */ /* 0x024fda0003f06000 */
[----:B------:R-:W-:Y:S05]  /*44f0*/  @!P0 BREAK.RELIABLE B4 ;  /* 0x0000000000048942 */ /* 0x000fea0003800100 */
[----:B------:R-:W-:Y:S05]  /*4500*/  @!P0 BRA `(.L_x_136) ;  /* 0x00000000001c8947 */ /* 0x000fea0003800000 */
[----:B------:R-:W-:-:S04]  /*4510*/  IADD3 R3, PT, PT, R3, -0x1, RZ ;  /* 0xffffffff03037810 */ /* 0x000fc80007ffe0ff */
[----:B------:R-:W-:-:S13]  /*4520*/  ISETP.GE.AND P0, PT, R4, R3, PT ;  /* 0x000000030400720c */ /* 0x000fda0003f06270 */
[----:B------:R-:W-:Y:S05]  /*4530*/  @!P0 BRA `(.L_x_137) ;  /* 0xfffffffc00e08947 */ /* 0x000fea000383ffff */
[----:B------:R-:W-:Y:S05]  /*4540*/  BSYNC.RELIABLE B4 ;  /* 0x0000000000047941 */ /* 0x000fea0003800100 */
.L_x_135:
[----:B------:R-:W-:-:S06]  /*4550*/  IMAD R5, R6, 0x4, R9 ;  /* 0x0000000406057824 */ /* 0x000fcc00078e0209 */
[----:B------:R-:W5:Y:S01]  /*4560*/  LDL R5, [R5] ;  /* 0x0000000005057983 */ /* 0x000f620000100800 */
[----:B------:R-:W-:-:S07]  /*4570*/  IMAD.MOV.U32 R3, RZ, RZ, R6 ;  /* 0x000000ffff037224 */ /* 0x000fce00078e0006 */
.L_x_136:
[----:B------:R-:W-:Y:S05]  /*4580*/  BSYNC.RECONVERGENT B3 ;  /* 0x0000000000037941 */ /* 0x000fea0003800200 */
.L_x_134:
[C-C-:B------:R-:W-:Y:S01]  /*4590*/  IMAD R6, R4.reuse, 0x4, R9.reuse ;  /* 0x0000000404067824 */ /* 0x140fe200078e0209 */
[----:B------:R-:W-:Y:S01]  /*45a0*/  ISETP.GE.AND P0, PT, R4, R3, PT ;  /* 0x000000030400720c */ /* 0x000fe20003f06270 */
[----:B------:R-:W-:Y:S01]  /*45b0*/  BSSY.RECONVERGENT B3, `(.L_x_138) ;  /* 0x0000010000037945 */ /* 0x000fe20003800200 */
[----:B------:R-:W-:Y:S02]  /*45c0*/  IMAD R12, R3, 0x4, R9 ;  /* 0x00000004030c7824 */ /* 0x000fe400078e0209 */
[----:B-----5:R0:W-:Y:S09]  /*45d0*/  STL [R6], R5 ;  /* 0x0000000506007387 */ /* 0x0201f20000100800 */
[----:B------:R-:W-:Y:S05]  /*45e0*/  @P0 BRA `(.L_x_139) ;  /* 0x0000000000300947 */ /* 0x000fea0003800000 */
[----:B------:R-:W-:Y:S01]  /*45f0*/  BSSY.RELIABLE B4, `(.L_x_140) ;  /* 0x0000009000047945 */ /* 0x000fe20003800100 */
.L_x_141:
[----:B0-----:R-:W-:-:S06]  /*4600*/  LEA R5, R4, R9, 0x2 ;  /* 0x0000000904057211 */ /* 0x001fcc00078e10ff */
[----:B------:R-:W2:Y:S02]  /*4610*/  LDL R5, [R5] ;  /* 0x0000000005057983 */ /* 0x000ea40000100800 */
[----:B--2---:R-:W-:-:S13]  /*4620*/  FSETP.GTU.AND P0, PT, R5, R10, PT ;  /* 0x0000000a0500720b */ /* 0x004fda0003f0c000 */
[----:B------:R-:W-:Y:S05]  /*4630*/  @P0 BREAK.RELIABLE B4 ;  /* 0x0000000000040942 */ /* 0x000fea0003800100 */
[----:B------:R-:W-:Y:S05]  /*4640*/  @P0 BRA `(.L_x_139) ;  /* 0x0000000000180947 */ /* 0x000fea0003800000 */
[----:B------:R-:W-:-:S05]  /*4650*/  VIADD R4, R4, 0x1 ;  /* 0x0000000104047836 */ /* 0x000fca0000000000 */
[----:B------:R-:W-:-:S13]  /*4660*/  ISETP.NE.AND P0, PT, R4, R3, PT ;  /* 0x000000030400720c */ /* 0x000fda0003f05270 */
[----:B------:R-:W-:Y:S05]  /*4670*/  @P0 BRA `(.L_x_141) ;  /* 0xfffffffc00e00947 */ /* 0x000fea000383ffff */
[----:B------:R-:W-:Y:S05]  /*4680*/  BSYNC.RELIABLE B4 ;  /* 0x0000000000047941 */ /* 0x000fea0003800100 */
.L_x_140:
[----:B------:R1:W5:Y:S01]  /*4690*/  LDL R5, [R12] ;  /* 0x000000000c057983 */ /* 0x0003620000100800 */
[----:B------:R-:W-:-:S07]  /*46a0*/  IMAD.MOV.U32 R4, RZ, RZ, R3 ;  /* 0x000000ffff047224 */ /* 0x000fce00078e0003 */
.L_x_139:
[----:B------:R-:W-:Y:S05]  /*46b0*/  BSYNC.RECONVERGENT B3 ;  /* 0x0000000000037941 */ /* 0x000fea0003800200 */
.L_x_138:
[----:B-----5:R2:W-:Y:S01]  /*46c0*/  STL [R12], R5 ;  /* 0x000000050c007387 */ /* 0x0205e20000100800 */
[----:B------:R-:W-:-:S13]  /*46d0*/  ISETP.GE.AND P0, PT, R4, R3, PT ;  /* 0x000000030400720c */ /* 0x000fda0003f06270 */
[----:B--2---:R-:W-:Y:S05]  /*46e0*/  @!P0 BRA `(.L_x_142) ;  /* 0xfffffffc00688947 */ /* 0x004fea000383ffff */
.L_x_133:
[----:B------:R-:W-:Y:S05]  /*46f0*/  BSYNC.RECONVERGENT B0 ;  /* 0x0000000000007941 */ /* 0x000fea0003800200 */
.L_x_132:
[C---:B------:R-:W-:Y:S01]  /*4700*/  ISETP.GT.AND P0, PT, R4.reuse, UR4, PT ;  /* 0x0000000404007c0c */ /* 0x040fe2000bf04270 */
[----:B------:R-:W-:-:S12]  /*4710*/  VIADD R3, R4, 0xffffffff ;  /* 0xffffffff04037836 */ /* 0x000fd80000000000 */
[----:B------:R-:W-:Y:S05]  /*4720*/  @P0 BRA `(.L_x_143) ;  /* 0xfffffffc003c0947 */ /* 0x000fea000383ffff */
[----:B------:R-:W-:Y:S05]  /*4730*/  BSYNC.RECONVERGENT B1 ;  /* 0x0000000000017941 */ /* 0x000fea0003800200 */
.L_x_131:
[C---:B------:R-:W-:Y:S01]  /*4740*/  ISETP.NE.AND P0, PT, R4.reuse, UR4, PT ;  /* 0x0000000404007c0c */ /* 0x040fe2000bf05270 */
[----:B------:R-:W-:Y:S01]  /*4750*/  VIADD R0, R4, 0x1 ;  /* 0x0000000104007836 */ /* 0x000fe20000000000 */
[----:B------:R-:W-:-:S11]  /*4760*/  MOV R3, R8 ;  /* 0x0000000800037202 */ /* 0x000fd60000000f00 */
[----:B------:R-:W-:Y:S05]  /*4770*/  @P0 BRA `(.L_x_144) ;  /* 0xfffffffc00200947 */ /* 0x000fea000383ffff */
[----:B------:R-:W-:Y:S02]  /*4780*/  IMAD.MOV.U32 R2, RZ, RZ, R7 ;  /* 0x000000ffff027224 */ /* 0x000fe400078e0007 */
[----:B------:R-:W-:Y:S02]  /*4790*/  IMAD.MOV.U32 R3, RZ, RZ, 0x0 ;  /* 0x00000000ff037424 */ /* 0x000fe400078e00ff */
[----:B0----5:R-:W-:Y:S02]  /*47a0*/  IMAD.MOV.U32 R5, RZ, RZ, R10 ;  /* 0x000000ffff057224 */ /* 0x021fe400078e000a */
[----:B-1----:R-:W-:Y:S05]  /*47b0*/  RET.REL.NODEC R2 `(_Z18kernelFilterExtendiiPfS_) ;  /* 0xffffffb802107950 */ /* 0x002fea0003c3ffff */
.L_x_145:
[----:B------:R-:W-:-:S00]  /*47c0*/  BRA `(.L_x_145) ;  /* 0xfffffffc00fc7947 */ /* 0x000fc0000383ffff */
[----:B------:R-:W-:-:S00]  /*47d0*/  NOP ;  /* 0x0000000000007918 */ /* 0x000fc00000000000 */
        /* <DEDUP_REMOVED lines=10> */
.L_x_213:


//--------------------- .text._Z18kernelFilterShrinkiiPfS_ --------------------------
	.section	.text._Z18kernelFilterShrinkiiPfS_,"ax",@progbits
	.align	128
        .global         _Z18kernelFilterShrinkiiPfS_
        .type           _Z18kernelFilterShrinkiiPfS_,@function
        .size           _Z18kernelFilterShrinkiiPfS_,(.L_x_214 - _Z18kernelFilterShrinkiiPfS_)
        .other          _Z18kernelFilterShrinkiiPfS_,@"STO_CUDA_ENTRY STV_DEFAULT"
_Z18kernelFilterShrinkiiPfS_:
.text._Z18kernelFilterShrinkiiPfS_:
[----:B------:R-:W0:Y:S01]  /*0000*/  LDC R1, c[0x0][0x37c] ;  /* 0x0000df00ff017b82 */ /* 0x000e220000000800 */
[----:B------:R-:W1:Y:S01]  /*0010*/  S2R R7, SR_CTAID.Y ;  /* 0x0000000000077919 */ /* 0x000e620000002600 */
[----:B------:R-:W2:Y:S01]  /*0020*/  LDCU UR4, c[0x0][0x360] ;  /* 0x00006c00ff0477ac */ /* 0x000ea20008000800 */
[----:B0-----:R-:W-:Y:S01]  /*0030*/  VIADD R1, R1, 0xffffff38 ;  /* 0xffffff3801017836 */ /* 0x001fe20000000000 */
[----:B------:R-:W1:Y:S01]  /*0040*/  S2R R0, SR_TID.Y ;  /* 0x0000000000007919 */ /* 0x000e620000002200 */
[----:B------:R-:W1:Y:S01]  /*0050*/  LDCU UR5, c[0x0][0x364] ;  /* 0x00006c80ff0577ac */ /* 0x000e620008000800 */
[----:B------:R-:W2:Y:S01]  /*0060*/  S2R R6, SR_CTAID.X ;  /* 0x0000000000067919 */ /* 0x000ea20000002500 */
[----:B------:R-:W0:Y:S01]  /*0070*/  LDCU.64 UR8, c[0x0][0x380] ;  /* 0x00007000ff0877ac */ /* 0x000e220008000a00 */
[----:B------:R-:W2:Y:S01]  /*0080*/  S2R R3, SR_TID.X ;  /* 0x0000000000037919 */ /* 0x000ea20000002100 */
[----:B-1----:R-:W-:-:S05]  /*0090*/  IMAD R7, R7, UR5, R0 ;  /* 0x0000000507077c24 */ /* 0x002fca000f8e0200 */
[----:B0-----:R-:W-:Y:S01]  /*00a0*/  ISETP.GE.AND P0, PT, R7, UR9, PT ;  /* 0x0000000907007c0c */ /* 0x001fe2000bf06270 */
[----:B--2---:R-:W-:-:S05]  /*00b0*/  IMAD R6, R6, UR4, R3 ;  /* 0x0000000406067c24 */ /* 0x004fca000f8e0203 */
[----:B------:R-:W-:-:S13]  /*00c0*/  ISETP.GE.OR P0, PT, R6, UR8, P0 ;  /* 0x0000000806007c0c */ /* 0x000fda0008706670 */
[----:B------:R-:W-:Y:S05]  /*00d0*/  @P0 EXIT ;  /* 0x000000000000094d */ /* 0x000fea0003800000 */
[----:B------:R-:W-:Y:S01]  /*00e0*/  VIADD R3, R7, 0xfffffffd ;  /* 0xfffffffd07037836 */ /* 0x000fe20000000000 */
[----:B------:R-:W0:Y:S01]  /*00f0*/  LDCU.64 UR4, c[0x0][0x388] ;  /* 0x00007100ff0477ac */ /* 0x000e220008000a00 */
[C---:B------:R-:W-:Y:S01]  /*0100*/  VIADD R13, R6.reuse, 0xfffffffd ;  /* 0xfffffffd060d7836 */ /* 0x040fe20000000000 */
[----:B------:R-:W-:Y:S01]  /*0110*/  SHF.R.S32.HI R10, RZ, 0x1f, R6 ;  /* 0x0000001fff0a7819 */ /* 0x000fe20000011406 */
[C---:B------:R-:W-:Y:S01]  /*0120*/  IMAD R21, R3.reuse, UR8, RZ ;  /* 0x0000000803157c24 */ /* 0x040fe2000f8e02ff */
[CC--:B------:R-:W-:Y:S01]  /*0130*/  LOP3.LUT R0, R6.reuse, R3.reuse, RZ, 0xfc, !PT ;  /* 0x0000000306007212 */ /* 0x0c0fe200078efcff */
[----:B------:R-:W1:Y:S01]  /*0140*/  LDCU.64 UR6, c[0x0][0x358] ;  /* 0x00006b00ff0677ac */ /* 0x000e620008000a00 */
[----:B------:R-:W-:Y:S01]  /*0150*/  ISETP.GE.AND P2, PT, R3, UR9, PT ;  /* 0x0000000903007c0c */ /* 0x000fe2000bf46270 */
[----:B------:R-:W-:Y:S01]  /*0160*/  VIADD R16, R6, 0xffffffff ;  /* 0xffffffff06107836 */ /* 0x000fe20000000000 */
[----:B------:R-:W-:Y:S01]  /*0170*/  ISETP.GE.AND P1, PT, R0, RZ, PT ;  /* 0x000000ff0000720c */ /* 0x000fe20003f26270 */
[C---:B------:R-:W-:Y:S01]  /*0180*/  VIADD R11, R6.reuse, 0xfffffffe ;  /* 0xfffffffe060b7836 */ /* 0x040fe20000000000 */
[----:B------:R-:W-:Y:S01]  /*0190*/  LOP3.LUT R0, R13, R3, RZ, 0xfc, !PT ;  /* 0x000000030d007212 */ /* 0x000fe200078efcff */
[----:B------:R-:W-:Y:S01]  /*01a0*/  VIADD R12, R6, 0x1 ;  /* 0x00000001060c7836 */ /* 0x000fe20000000000 */
[----:B------:R-:W-:-:S02]  /*01b0*/  ISETP.GE.OR P1, PT, R3, UR9, !P1 ;  /* 0x0000000903007c0c */ /* 0x000fc4000cf26670 */
[----:B------:R-:W-:Y:S02]  /*01c0*/  ISETP.GE.OR P4, PT, R13, UR8, P2 ;  /* 0x000000080d007c0c */ /* 0x000fe40009786670 */
[----:B------:R-:W-:Y:S02]  /*01d0*/  LOP3.LUT R14, R16, R3, RZ, 0xfc, !PT ;  /* 0x00000003100e7212 */ /* 0x000fe400078efcff */
[----:B------:R-:W-:Y:S02]  /*01e0*/  ISETP.LT.OR P4, PT, R0, RZ, P4 ;  /* 0x000000ff0000720c */ /* 0x000fe40002781670 */
[----:B------:R-:W-:Y:S02]  /*01f0*/  IADD3 R0, P0, PT, R6, R21, RZ ;  /* 0x0000001506007210 */ /* 0x000fe40007f1e0ff */
[----:B------:R-:W-:Y:S02]  /*0200*/  LOP3.LUT R2, R11, R3, RZ, 0xfc, !PT ;  /* 0x000000030b027212 */ /* 0x000fe400078efcff */
[----:B------:R-:W-:Y:S01]  /*0210*/  LEA.HI.X.SX32 R5, R21, R10, 0x1, P0 ;  /* 0x0000000a15057211 */ /* 0x000fe200000f0eff */
[----:B------:R-:W2:Y:S01]  /*0220*/  @!P1 LDC.64 R8, c[0x0][0x388] ;  /* 0x0000e200ff089b82 */ /* 0x000ea20000000a00 */
[----:B0-----:R-:W-:-:S02]  /*0230*/  LEA R4, P0, R0, UR4, 0x2 ;  /* 0x0000000400047c11 */ /* 0x001fc4000f8010ff */
[----:B------:R-:W-:Y:S02]  /*0240*/  ISETP.GE.AND P6, PT, R14, RZ, PT ;  /* 0x000000ff0e00720c */ /* 0x000fe40003fc6270 */
[----:B------:R-:W-:Y:S02]  /*0250*/  ISETP.GE.OR P5, PT, R11, UR8, P2 ;  /* 0x000000080b007c0c */ /* 0x000fe400097a6670 */
[----:B------:R-:W-:Y:S02]  /*0260*/  LEA.HI.X R5, R0, UR5, R5, 0x2, P0 ;  /* 0x0000000500057c11 */ /* 0x000fe400080f1405 */
[----:B------:R-:W-:Y:S02]  /*0270*/  ISETP.GT.OR P6, PT, R6, UR8, !P6 ;  /* 0x0000000806007c0c */ /* 0x000fe4000f7c4670 */
[----:B------:R-:W-:Y:S02]  /*0280*/  ISETP.LT.OR P5, PT, R2, RZ, P5 ;  /* 0x000000ff0200720c */ /* 0x000fe40002fa1670 */
[----:B-1----:R-:W3:Y:S01]  /*0290*/  @!P4 LDG.E R2, desc[UR6][R4.64+-0xc] ;  /* 0xfffff4060402c981 */ /* 0x002ee2000c1e1900 */
[----:B------:R-:W-:-:S02]  /*02a0*/  ISETP.GE.OR P6, PT, R3, UR9, P6 ;  /* 0x0000000903007c0c */ /* 0x000fc4000b7c6670 */
[C---:B------:R-:W-:Y:S02]  /*02b0*/  LOP3.LUT R0, R12.reuse, R3, RZ, 0xfc, !PT ;  /* 0x000000030c007212 */ /* 0x040fe400078efcff */
[----:B------:R-:W-:Y:S01]  /*02c0*/  ISETP.GE.OR P3, PT, R12, UR8, P2 ;  /* 0x000000080c007c0c */ /* 0x000fe20009766670 */
[----:B------:R-:W-:-:S03]  /*02d0*/  @!P1 IMAD.IADD R15, R6, 0x1, R21 ;  /* 0x00000001060f9824 */ /* 0x000fc600078e0215 */
[----:B------:R-:W-:Y:S02]  /*02e0*/  ISETP.LT.OR P3, PT, R0, RZ, P3 ;  /* 0x000000ff0000720c */ /* 0x000fe40001f61670 */
[----:B------:R-:W4:Y:S01]  /*02f0*/  @!P5 LDG.E R20, desc[UR6][R4.64+-0x8] ;  /* 0xfffff8060414d981 */ /* 0x000f22000c1e1900 */
[----:B--2---:R-:W-:-:S03]  /*0300*/  @!P1 IMAD.WIDE R14, R15, 0x4, R8 ;  /* 0x000000040f0e9825 */ /* 0x004fc600078e0208 */
[----:B------:R-:W2:Y:S04]  /*0310*/  @!P6 LDG.E R22, desc[UR6][R4.64+-0x4] ;  /* 0xfffffc060416e981 */ /* 0x000ea8000c1e1900 */
[----:B------:R-:W5:Y:S04]  /*0320*/  @!P1 LDG.E R23, desc[UR6][R14.64] ;  /* 0x000000060e179981 */ /* 0x000f68000c1e1900 */
[----:B------:R-:W5:Y:S01]  /*0330*/  @!P3 LDG.E R24, desc[UR6][R4.64+0x4] ;  /* 0x000004060418b981 */ /* 0x000f62000c1e1900 */
[----:B------:R-:W-:-:S05]  /*0340*/  VIADD R9, R6, 0x2 ;  /* 0x0000000206097836 */ /* 0x000fca0000000000 */
[C---:B------:R-:W-:Y:S02]  /*0350*/  LOP3.LUT R0, R9.reuse, R3, RZ, 0xfc, !PT ;  /* 0x0000000309007212 */ /* 0x040fe400078efcff */
[----:B------:R-:W-:-:S04]  /*0360*/  ISETP.GE.OR P0, PT, R9, UR8, P2 ;  /* 0x0000000809007c0c */ /* 0x000fc80009706670 */
[----:B------:R-:W-:Y:S01]  /*0370*/  ISETP.LT.OR P0, PT, R0, RZ, P0 ;  /* 0x000000ff0000720c */ /* 0x000fe20000701670 */
[----:B------:R-:W-:-:S12]  /*0380*/  VIADD R8, R6, 0x3 ;  /* 0x0000000306087836 */ /* 0x000fd80000000000 */
[----:B------:R-:W5:Y:S01]  /*0390*/  @!P0 LDG.E R17, desc[UR6][R4.64+0x8] ;  /* 0x0000080604118981 */ /* 0x000f62000c1e1900 */
[C---:B------:R-:W-:Y:S02]  /*03a0*/  LOP3.LUT R3, R8.reuse, R3, RZ, 0xfc, !PT ;  /* 0x0000000308037212 */ /* 0x040fe400078efcff */
[----:B------:R-:W-:-:S04]  /*03b0*/  ISETP.GE.OR P2, PT, R8, UR8, P2 ;  /* 0x0000000808007c0c */ /* 0x000fc80009746670 */
[----:B------:R-:W-:-:S13]  /*03c0*/  ISETP.LT.OR P2, PT, R3, RZ, P2 ;  /* 0x000000ff0300720c */ /* 0x000fda0001741670 */
[----:B------:R0:W5:Y:S01]  /*03d0*/  @!P2 LDG.E R18, desc[UR6][R4.64+0xc] ;  /* 0x00000c060412a981 */ /* 0x000162000c1e1900 */
[----:B------:R-:W-:Y:S02]  /*03e0*/  VIADD R19, R7, 0xfffffffe ;  /* 0xfffffffe07137836 */ /* 0x000fe40000000000 */
[----:B------:R-:W-:Y:S02]  /*03f0*/  IMAD.MOV.U32 R0, RZ, RZ, RZ ;  /* 0x000000ffff007224 */ /* 0x000fe400078e00ff */
[----:B------:R-:W-:Y:S01]  /*0400*/  @!P4 IMAD.MOV.U32 R0, RZ, RZ, 0x1 ;  /* 0x00000001ff00c424 */ /* 0x000fe200078e00ff */
[----:B------:R-:W-:-:S03]  /*0410*/  LOP3.LUT R3, R6, R19, RZ, 0xfc, !PT ;  /* 0x0000001306037212 */ /* 0x000fc600078efcff */
[C-C-:B------:R-:W-:Y:S02]  /*0420*/  @!P5 IMAD R25, R0.reuse, 0x4, R1.reuse ;  /* 0x000000040019d824 */ /* 0x140fe400078e0201 */
[----:B------:R-:W-:Y:S02]  /*0430*/  @!P5 VIADD R0, R0, 0x1 ;  /* 0x000000010000d836 */ /* 0x000fe40000000000 */
[----:B------:R-:W-:Y:S01]  /*0440*/  VIADD R21, R21, UR8 ;  /* 0x0000000815157c36 */ /* 0x000fe20008000000 */
[-C--:B------:R-:W-:Y:S02]  /*0450*/  LOP3.LUT R27, R16, R19.reuse, RZ, 0xfc, !PT ;  /* 0x00000013101b7212 */ /* 0x080fe400078efcff */
[----:B------:R-:W-:Y:S01]  /*0460*/  LOP3.LUT R26, R13, R19, RZ, 0xfc, !PT ;  /* 0x000000130d1a7212 */ /* 0x000fe200078efcff */
[----:B---3--:R-:W-:Y:S01]  /*0470*/  @!P4 STL [R1], R2 ;  /* 0x000000020100c387 */ /* 0x008fe20000100800 */
[----:B------:R-:W-:Y:S01]  /*0480*/  ISETP.GE.AND P4, PT, R3, RZ, PT ;  /* 0x000000ff0300720c */ /* 0x000fe20003f86270 */
[----:B------:R-:W-:-:S03]  /*0490*/  @!P6 IMAD R3, R0, 0x4, R1 ;  /* 0x000000040003e824 */ /* 0x000fc600078e0201 */
[----:B------:R-:W-:Y:S01]  /*04a0*/  ISETP.GE.OR P4, PT, R19, UR9, !P4 ;  /* 0x0000000913007c0c */ /* 0x000fe2000e786670 */
[----:B------:R-:W-:-:S04]  /*04b0*/  @!P6 VIADD R0, R0, 0x1 ;  /* 0x000000010000e836 */ /* 0x000fc80000000000 */
[C---:B0-----:R-:W-:Y:S01]  /*04c0*/  @!P1 IMAD R4, R0.reuse, 0x4, R1 ;  /* 0x0000000400049824 */ /* 0x041fe200078e0201 */
[----:B----4-:R0:W-:Y:S01]  /*04d0*/  @!P5 STL [R25], R20 ;  /* 0x000000141900d387 */ /* 0x0101e20000100800 */
[----:B------:R-:W-:-:S03]  /*04e0*/  @!P1 VIADD R0, R0, 0x1 ;  /* 0x0000000100009836 */ /* 0x000fc60000000000 */
[----:B--2---:R1:W-:Y:S01]  /*04f0*/  @!P6 STL [R3], R22 ;  /* 0x000000160300e387 */ /* 0x0043e20000100800 */
[----:B------:R-:W-:Y:S01]  /*0500*/  IADD3 R28, P6, PT, R6, R21, RZ ;  /* 0x00000015061c7210 */ /* 0x000fe20007fde0ff */
[----:B------:R-:W-:Y:S01]  /*0510*/  @!P3 IMAD R5, R0, 0x4, R1 ;  /* 0x000000040005b824 */ /* 0x000fe200078e0201 */
[----:B------:R-:W2:Y:S01]  /*0520*/  @!P4 LDC.64 R14, c[0x0][0x388] ;  /* 0x0000e200ff0ecb82 */ /* 0x000ea20000000a00 */
[----:B-----5:R3:W-:Y:S01]  /*0530*/  @!P1 STL [R4], R23 ;  /* 0x0000001704009387 */ /* 0x0207e20000100800 */
[----:B------:R-:W-:Y:S02]  /*0540*/  ISETP.GE.AND P1, PT, R19, UR9, PT ;  /* 0x0000000913007c0c */ /* 0x000fe4000bf26270 */
[----:B0-----:R-:W-:Y:S01]  /*0550*/  LEA.HI.X.SX32 R25, R21, R10, 0x1, P6 ;  /* 0x0000000a15197211 */ /* 0x001fe200030f0eff */
[----:B------:R0:W-:Y:S01]  /*0560*/  @!P3 STL [R5], R24 ;  /* 0x000000180500b387 */ /* 0x0001e20000100800 */
[----:B------:R-:W-:Y:S01]  /*0570*/  LEA R2, P6, R28, UR4, 0x2 ;  /* 0x000000041c027c11 */ /* 0x000fe2000f8c10ff */
[----:B------:R-:W-:Y:S01]  /*0580*/  @!P3 VIADD R0, R0, 0x1 ;  /* 0x000000010000b836 */ /* 0x000fe20000000000 */
[----:B------:R-:W-:-:S02]  /*0590*/  ISETP.GE.AND P3, PT, R27, RZ, PT ;  /* 0x000000ff1b00720c */ /* 0x000fc40003f66270 */
[----:B------:R-:W-:Y:S02]  /*05a0*/  ISETP.GE.OR P5, PT, R13, UR8, P1 ;  /* 0x000000080d007c0c */ /* 0x000fe40008fa6670 */
[----:B-1----:R-:W-:Y:S02]  /*05b0*/  LEA.HI.X R3, R28, UR5, R25, 0x2, P6 ;  /* 0x000000051c037c11 */ /* 0x002fe4000b0f1419 */
[C---:B---3--:R-:W-:Y:S02]  /*05c0*/  LOP3.LUT R4, R11.reuse, R19, RZ, 0xfc, !PT ;  /* 0x000000130b047212 */ /* 0x048fe400078efcff */
[----:B------:R-:W-:Y:S02]  /*05d0*/  ISETP.GE.OR P6, PT, R11, UR8, P1 ;  /* 0x000000080b007c0c */ /* 0x000fe40008fc6670 */
[----:B------:R-:W-:Y:S02]  /*05e0*/  ISETP.GT.OR P3, PT, R6, UR8, !P3 ;  /* 0x0000000806007c0c */ /* 0x000fe4000df64670 */
[----:B------:R-:W-:-:S02]  /*05f0*/  ISETP.LT.OR P5, PT, R26, RZ, P5 ;  /* 0x000000ff1a00720c */ /* 0x000fc40002fa1670 */
[----:B------:R-:W-:Y:S02]  /*0600*/  ISETP.LT.OR P6, PT, R4, RZ, P6 ;  /* 0x000000ff0400720c */ /* 0x000fe400037c1670 */
[----:B------:R-:W-:Y:S01]  /*0610*/  ISETP.GE.OR P3, PT, R19, UR9, P3 ;  /* 0x0000000913007c0c */ /* 0x000fe20009f66670 */
[----:B0-----:R-:W-:-:S04]  /*0620*/  @!P4 IMAD.IADD R5, R6, 0x1, R21 ;  /* 0x000000010605c824 */ /* 0x001fc800078e0215 */
[----:B--2---:R-:W-:-:S04]  /*0630*/  @!P4 IMAD.WIDE R14, R5, 0x4, R14 ;  /* 0x00000004050ec825 */ /* 0x004fc800078e020e */
[----:B------:R-:W2:Y:S04]  /*0640*/  @!P5 LDG.E R4, desc[UR6][R2.64+-0xc] ;  /* 0xfffff4060204d981 */ /* 0x000ea8000c1e1900 */
[----:B------:R-:W3:Y:S01]  /*0650*/  @!P6 LDG.E R5, desc[UR6][R2.64+-0x8] ;  /* 0xfffff8060205e981 */ /* 0x000ee2000c1e1900 */
[----:B------:R-:W-:-:S03]  /*0660*/  @!P0 IMAD R24, R0, 0x4, R1 ;  /* 0x0000000400188824 */ /* 0x000fc600078e0201 */
[----:B------:R-:W4:Y:S01]  /*0670*/  @!P3 LDG.E R23, desc[UR6][R2.64+-0x4] ;  /* 0xfffffc060217b981 */ /* 0x000f22000c1e1900 */
[----:B------:R-:W-:Y:S01]  /*0680*/  @!P0 VIADD R0, R0, 0x1 ;  /* 0x0000000100008836 */ /* 0x000fe20000000000 */
[C---:B------:R-:W-:Y:S02]  /*0690*/  LOP3.LUT R20, R12.reuse, R19, RZ, 0xfc, !PT ;  /* 0x000000130c147212 */ /* 0x040fe400078efcff */
[----:B------:R0:W5:Y:S04]  /*06a0*/  @!P4 LDG.E R22, desc[UR6][R14.64] ;  /* 0x000000060e16c981 */ /* 0x000168000c1e1900 */
[----:B------:R1:W-:Y:S01]  /*06b0*/  @!P0 STL [R24], R17 ;  /* 0x0000001118008387 */ /* 0x0003e20000100800 */
[----:B------:R-:W-:-:S04]  /*06c0*/  ISETP.GE.OR P0, PT, R12, UR8, P1 ;  /* 0x000000080c007c0c */ /* 0x000fc80008f06670 */
[----:B------:R-:W-:Y:S01]  /*06d0*/  ISETP.LT.OR P0, PT, R20, RZ, P0 ;  /* 0x000000ff1400720c */ /* 0x000fe20000701670 */
[----:B------:R-:W-:-:S12]  /*06e0*/  @!P2 IMAD R25, R0, 0x4, R1 ;  /* 0x000000040019a824 */ /* 0x000fd800078e0201 */
[----:B------:R-:W5:Y:S01]  /*06f0*/  @!P0 LDG.E R20, desc[UR6][R2.64+0x4] ;  /* 0x0000040602148981 */ /* 0x000f62000c1e1900 */
[----:B------:R-:W-:Y:S01]  /*0700*/  @!P2 VIADD R0, R0, 0x1 ;  /* 0x000000010000a836 */ /* 0x000fe20000000000 */
[CC--:B-1----:R-:W-:Y:S02]  /*0710*/  LOP3.LUT R17, R9.reuse, R19.reuse, RZ, 0xfc, !PT ;  /* 0x0000001309117212 */ /* 0x0c2fe400078efcff */
[----:B------:R1:W-:Y:S01]  /*0720*/  @!P2 STL [R25], R18 ;  /* 0x000000121900a387 */ /* 0x0003e20000100800 */
[----:B------:R-:W-:Y:S02]  /*0730*/  ISETP.GE.OR P2, PT, R9, UR8, P1 ;  /* 0x0000000809007c0c */ /* 0x000fe40008f46670 */
[C---:B------:R-:W-:Y:S02]  /*0740*/  LOP3.LUT R19, R8.reuse, R19, RZ, 0xfc, !PT ;  /* 0x0000001308137212 */ /* 0x040fe400078efcff */
[----:B------:R-:W-:Y:S02]  /*0750*/  ISETP.LT.OR P2, PT, R17, RZ, P2 ;  /* 0x000000ff1100720c */ /* 0x000fe40001741670 */
[----:B------:R-:W-:-:S04]  /*0760*/  ISETP.GE.OR P1, PT, R8, UR8, P1 ;  /* 0x0000000808007c0c */ /* 0x000fc80008f26670 */
[----:B------:R-:W-:-:S07]  /*0770*/  ISETP.LT.OR P1, PT, R19, RZ, P1 ;  /* 0x000000ff1300720c */ /* 0x000fce0000f21670 */
[----:B------:R-:W5:Y:S06]  /*0780*/  @!P2 LDG.E R17, desc[UR6][R2.64+0x8] ;  /* 0x000008060211a981 */ /* 0x000f6c000c1e1900 */
[----:B------:R1:W5:Y:S01]  /*0790*/  @!P1 LDG.E R14, desc[UR6][R2.64+0xc] ;  /* 0x00000c06020e9981 */ /* 0x000362000c1e1900 */
[C---:B------:R-:W-:Y:S02]  /*07a0*/  @!P5 IMAD R19, R0.reuse, 0x4, R1 ;  /* 0x000000040013d824 */ /* 0x040fe400078e0201 */
[----:B------:R-:W-:Y:S02]  /*07b0*/  @!P5 VIADD R0, R0, 0x1 ;  /* 0x000000010000d836 */ /* 0x000fe40000000000 */
[----:B0-----:R-:W-:-:S02]  /*07c0*/  VIADD R15, R7, 0xffffffff ;  /* 0xffffffff070f7836 */ /* 0x001fc40000000000 */
[C---:B------:R-:W-:Y:S02]  /*07d0*/  @!P6 IMAD R24, R0.reuse, 0x4, R1 ;  /* 0x000000040018e824 */ /* 0x040fe400078e0201 */
[----:B------:R-:W-:Y:S01]  /*07e0*/  @!P6 VIADD R0, R0, 0x1 ;  /* 0x000000010000e836 */ /* 0x000fe20000000000 */
[----:B-1----:R-:W-:-:S03]  /*07f0*/  LOP3.LUT R3, R6, R15, RZ, 0xfc, !PT ;  /* 0x0000000f06037212 */ /* 0x002fc600078efcff */
[C-C-:B------:R-:W-:Y:S02]  /*0800*/  @!P3 IMAD R26, R0.reuse, 0x4, R1.reuse ;  /* 0x00000004001ab824 */ /* 0x140fe400078e0201 */
[----:B------:R-:W-:Y:S01]  /*0810*/  @!P3 VIADD R0, R0, 0x1 ;  /* 0x000000010000b836 */ /* 0x000fe20000000000 */
[-C--:B------:R-:W-:Y:S01]  /*0820*/  LOP3.LUT R18, R13, R15.reuse, RZ, 0xfc, !PT ;  /* 0x0000000f0d127212 */ /* 0x080fe200078efcff */
[----:B------:R-:W-:Y:S02]  /*0830*/  VIADD R21, R21, UR8 ;  /* 0x0000000815157c36 */ /* 0x000fe40008000000 */
[C---:B------:R-:W-:Y:S01]  /*0840*/  @!P4 IMAD R25, R0.reuse, 0x4, R1 ;  /* 0x000000040019c824 */ /* 0x040fe200078e0201 */
[-C--:B------:R-:W-:Y:S01]  /*0850*/  LOP3.LUT R2, R11, R15.reuse, RZ, 0xfc, !PT ;  /* 0x0000000f0b027212 */ /* 0x080fe200078efcff */
[----:B------:R-:W-:Y:S01]  /*0860*/  @!P4 VIADD R0, R0, 0x1 ;  /* 0x000000010000c836 */ /* 0x000fe20000000000 */
[----:B------:R-:W-:Y:S01]  /*0870*/  LOP3.LUT R16, R16, R15, RZ, 0xfc, !PT ;  /* 0x0000000f10107212 */ /* 0x000fe200078efcff */
[----:B--2---:R0:W-:Y:S04]  /*0880*/  @!P5 STL [R19], R4 ;  /* 0x000000041300d387 */ /* 0x0041e80000100800 */
[----:B---3--:R1:W-:Y:S04]  /*0890*/  @!P6 STL [R24], R5 ;  /* 0x000000051800e387 */ /* 0x0083e80000100800 */
[----:B----4-:R-:W-:Y:S01]  /*08a0*/  @!P3 STL [R26], R23 ;  /* 0x000000171a00b387 */ /* 0x010fe20000100800 */
[----:B------:R-:W-:-:S04]  /*08b0*/  ISETP.GE.AND P3, PT, R3, RZ, PT ;  /* 0x000000ff0300720c */ /* 0x000fc80003f66270 */
[----:B------:R-:W-:Y:S01]  /*08c0*/  ISETP.GT.U32.OR P3, PT, R7, UR9, !P3 ;  /* 0x0000000907007c0c */ /* 0x000fe2000df64470 */
[----:B-----5:R2:W-:Y:S01]  /*08d0*/  @!P4 STL [R25], R22 ;  /* 0x000000161900c387 */ /* 0x0205e20000100800 */
[----:B------:R-:W-:Y:S02]  /*08e0*/  ISETP.GE.AND P5, PT, R18, RZ, PT ;  /* 0x000000ff1200720c */ /* 0x000fe40003fa6270 */
[----:B------:R-:W-:Y:S02]  /*08f0*/  IADD3 R3, P4, PT, R6, R21, RZ ;  /* 0x0000001506037210 */ /* 0x000fe40007f9e0ff */
[----:B------:R-:W-:Y:S02]  /*0900*/  ISETP.GE.AND P6, PT, R2, RZ, PT ;  /* 0x000000ff0200720c */ /* 0x000fe40003fc6270 */
[----:B------:R-:W-:Y:S02]  /*0910*/  ISETP.GE.OR P5, PT, R13, UR8, !P5 ;  /* 0x000000080d007c0c */ /* 0x000fe4000efa6670 */
[----:B0-----:R-:W-:-:S02]  /*0920*/  LEA.HI.X.SX32 R4, R21, R10, 0x1, P4 ;  /* 0x0000000a15047211 */ /* 0x001fc400020f0eff */
[----:B------:R-:W-:Y:S02]  /*0930*/  LEA R2, P4, R3, UR4, 0x2 ;  /* 0x0000000403027c11 */ /* 0x000fe4000f8810ff */
[----:B------:R-:W-:Y:S02]  /*0940*/  ISETP.GE.OR P6, PT, R11, UR8, !P6 ;  /* 0x000000080b007c0c */ /* 0x000fe4000f7c6670 */
[----:B------:R-:W-:Y:S02]  /*0950*/  ISETP.GT.U32.OR P5, PT, R7, UR9, P5 ;  /* 0x0000000907007c0c */ /* 0x000fe4000afa4470 */
[----:B------:R-:W-:Y:S02]  /*0960*/  LEA.HI.X R3, R3, UR5, R4, 0x2, P4 ;  /* 0x0000000503037c11 */ /* 0x000fe4000a0f1404 */
[----:B-1----:R-:W0:Y:S01]  /*0970*/  @!P3 LDC.64 R4, c[0x0][0x388] ;  /* 0x0000e200ff04bb82 */ /* 0x002e220000000a00 */
[----:B------:R-:W-:Y:S01]  /*0980*/  ISETP.GT.U32.OR P6, PT, R7, UR9, P6 ;  /* 0x0000000907007c0c */ /* 0x000fe2000b7c4470 */
[----:B------:R-:W-:Y:S01]  /*0990*/  @!P0 IMAD R19, R0, 0x4, R1 ;  /* 0x0000000400138824 */ /* 0x000fe200078e0201 */
[----:B------:R-:W-:-:S02]  /*09a0*/  ISETP.GE.AND P4, PT, R16, RZ, PT ;  /* 0x000000ff1000720c */ /* 0x000fc40003f86270 */
[----:B------:R-:W-:Y:S01]  /*09b0*/  LOP3.LUT R18, R12, R15, RZ, 0xfc, !PT ;  /* 0x0000000f0c127212 */ /* 0x000fe200078efcff */
[----:B------:R-:W-:Y:S01]  /*09c0*/  @!P0 VIADD R0, R0, 0x1 ;  /* 0x0000000100008836 */ /* 0x000fe20000000000 */
[----:B------:R1:W-:Y:S01]  /*09d0*/  @!P0 STL [R19], R20 ;  /* 0x0000001413008387 */ /* 0x0003e20000100800 */
[----:B------:R-:W-:Y:S02]  /*09e0*/  ISETP.GT.OR P4, PT, R6, UR8, !P4 ;  /* 0x0000000806007c0c */ /* 0x000fe4000e784670 */
[----:B------:R-:W-:Y:S01]  /*09f0*/  ISETP.GE.AND P0, PT, R18, RZ, PT ;  /* 0x000000ff1200720c */ /* 0x000fe20003f06270 */
[----:B--2---:R-:W2:Y:S01]  /*0a00*/  @!P5 LDG.E R22, desc[UR6][R2.64+-0xc] ;  /* 0xfffff4060216d981 */ /* 0x004ea2000c1e1900 */
[C---:B------:R-:W-:Y:S02]  /*0a10*/  ISETP.GT.U32.OR P4, PT, R7.reuse, UR9, P4 ;  /* 0x0000000907007c0c */ /* 0x040fe4000a784470 */
[----:B------:R-:W-:Y:S01]  /*0a20*/  ISETP.GE.OR P0, PT, R12, UR8, !P0 ;  /* 0x000000080c007c0c */ /* 0x000fe2000c706670 */
[----:B------:R-:W3:Y:S03]  /*0a30*/  @!P6 LDG.E R23, desc[UR6][R2.64+-0x8] ;  /* 0xfffff8060217e981 */ /* 0x000ee6000c1e1900 */
[----:B------:R-:W-:Y:S01]  /*0a40*/  ISETP.GT.U32.OR P0, PT, R7, UR9, P0 ;  /* 0x0000000907007c0c */ /* 0x000fe20008704470 */
[----:B-1----:R-:W-:-:S04]  /*0a50*/  @!P3 IMAD.IADD R19, R6, 0x1, R21 ;  /* 0x000000010613b824 */ /* 0x002fc800078e0215 */
[----:B0-----:R-:W-:Y:S02]  /*0a60*/  @!P3 IMAD.WIDE R4, R19, 0x4, R4 ;  /* 0x000000041304b825 */ /* 0x001fe400078e0204 */
[----:B------:R-:W4:Y:S04]  /*0a70*/  @!P4 LDG.E R20, desc[UR6][R2.64+-0x4] ;  /* 0xfffffc060214c981 */ /* 0x000f28000c1e1900 */
[----:B------:R0:W5:Y:S01]  /*0a80*/  @!P3 LDG.E R24, desc[UR6][R4.64] ;  /* 0x000000060418b981 */ /* 0x000162000c1e1900 */
[----:B------:R-:W-:-:S03]  /*0a90*/  @!P2 IMAD R18, R0, 0x4, R1 ;  /* 0x000000040012a824 */ /* 0x000fc600078e0201 */
[----:B------:R-:W5:Y:S01]  /*0aa0*/  @!P0 LDG.E R25, desc[UR6][R2.64+0x4] ;  /* 0x0000040602198981 */ /* 0x000f62000c1e1900 */
[----:B------:R-:W-:Y:S01]  /*0ab0*/  @!P2 VIADD R0, R0, 0x1 ;  /* 0x000000010000a836 */ /* 0x000fe20000000000 */
[CC--:B------:R-:W-:Y:S02]  /*0ac0*/  LOP3.LUT R16, R9.reuse, R15.reuse, RZ, 0xfc, !PT ;  /* 0x0000000f09107212 */ /* 0x0c0fe400078efcff */
[----:B------:R1:W-:Y:S01]  /*0ad0*/  @!P2 STL [R18], R17 ;  /* 0x000000111200a387 */ /* 0x0003e20000100800 */
[----:B------:R-:W-:Y:S01]  /*0ae0*/  @!P1 IMAD R27, R0, 0x4, R1 ;  /* 0x00000004001b9824 */ /* 0x000fe200078e0201 */
[----:B------:R-:W-:Y:S02]  /*0af0*/  ISETP.GE.AND P2, PT, R16, RZ, PT ;  /* 0x000000ff1000720c */ /* 0x000fe40003f46270 */
[----:B------:R-:W-:Y:S01]  /*0b00*/  LOP3.LUT R15, R8, R15, RZ, 0xfc, !PT ;  /* 0x0000000f080f7212 */ /* 0x000fe200078efcff */
[----:B------:R-:W-:Y:S01]  /*0b10*/  @!P1 VIADD R0, R0, 0x1 ;  /* 0x0000000100009836 */ /* 0x000fe20000000000 */
[----:B------:R-:W-:Y:S01]  /*0b20*/  ISETP.GE.OR P2, PT, R9, UR8, !P2 ;  /* 0x0000000809007c0c */ /* 0x000fe2000d746670 */
[----:B------:R0:W-:Y:S01]  /*0b30*/  @!P1 STL [R27], R14 ;  /* 0x0000000e1b009387 */ /* 0x0001e20000100800 */
[----:B------:R-:W-:-:S02]  /*0b40*/  ISETP.GE.AND P1, PT, R15, RZ, PT ;  /* 0x000000ff0f00720c */ /* 0x000fc40003f26270 */
[----:B------:R-:W-:Y:S02]  /*0b50*/  ISETP.GT.U32.OR P2, PT, R7, UR9, P2 ;  /* 0x0000000907007c0c */ /* 0x000fe40009744470 */
[----:B------:R-:W-:-:S04]  /*0b60*/  ISETP.GE.OR P1, PT, R8, UR8, !P1 ;  /* 0x0000000808007c0c */ /* 0x000fc8000cf26670 */
[----:B------:R-:W-:-:S07]  /*0b70*/  ISETP.GT.U32.OR P1, PT, R7, UR9, P1 ;  /* 0x0000000907007c0c */ /* 0x000fce0008f24470 */
[----:B------:R-:W5:Y:S06]  /*0b80*/  @!P2 LDG.E R16, desc[UR6][R2.64+0x8] ;  /* 0x000008060210a981 */ /* 0x000f6c000c1e1900 */
[----:B-1----:R1:W5:Y:S01]  /*0b90*/  @!P1 LDG.E R18, desc[UR6][R2.64+0xc] ;  /* 0x00000c0602129981 */ /* 0x002362000c1e1900 */
[C---:B0-----:R-:W-:Y:S02]  /*0ba0*/  @!P5 IMAD R27, R0.reuse, 0x4, R1 ;  /* 0x00000004001bd824 */ /* 0x041fe400078e0201 */
[----:B------:R-:W-:Y:S02]  /*0bb0*/  @!P5 VIADD R0, R0, 0x1 ;  /* 0x000000010000d836 */ /* 0x000fe40000000000 */
[----:B------:R-:W-:-:S02]  /*0bc0*/  VIADD R17, R21, UR8 ;  /* 0x0000000815117c36 */ /* 0x000fc40008000000 */
[C---:B------:R-:W-:Y:S02]  /*0bd0*/  @!P6 IMAD R26, R0.reuse, 0x4, R1 ;  /* 0x00000004001ae824 */ /* 0x040fe400078e0201 */
[----:B------:R-:W-:Y:S02]  /*0be0*/  @!P6 VIADD R0, R0, 0x1 ;  /* 0x000000010000e836 */ /* 0x000fe40000000000 */
[----:B------:R-:W-:-:S03]  /*0bf0*/  VIADD R19, R17, UR8 ;  /* 0x0000000811137c36 */ /* 0x000fc60008000000 */
[C---:B------:R-:W-:Y:S01]  /*0c00*/  @!P4 LEA R21, R0.reuse, R1, 0x2 ;  /* 0x000000010015c211 */ /* 0x040fe200078e10ff */
[----:B------:R-:W-:Y:S01]  /*0c10*/  @!P4 VIADD R0, R0, 0x1 ;  /* 0x000000010000c836 */ /* 0x000fe20000000000 */
[----:B--2---:R0:W-:Y:S01]  /*0c20*/  @!P5 STL [R27], R22 ;  /* 0x000000161b00d387 */ /* 0x0041e20000100800 */
[----:B------:R-:W-:-:S03]  /*0c30*/  IADD3 R4, P5, PT, R6, R17, RZ ;  /* 0x0000001106047210 */ /* 0x000fc60007fbe0ff */
[----:B---3--:R2:W-:Y:S01]  /*0c40*/  @!P6 STL [R26], R23 ;  /* 0x000000171a00e387 */ /* 0x0085e20000100800 */
[-C--:B------:R-:W-:Y:S02]  /*0c50*/  LEA.HI.X.SX32 R15, R17, R10.reuse, 0x1, P5 ;  /* 0x0000000a110f7211 */ /* 0x080fe400028f0eff */
[----:B-1----:R-:W-:Y:S02]  /*0c60*/  LEA R2, P6, R4, UR4, 0x2 ;  /* 0x0000000404027c11 */ /* 0x002fe4000f8c10ff */
[----:B------:R-:W-:Y:S01]  /*0c70*/  IADD3 R5, P5, PT, R6, R19, RZ ;  /* 0x0000001306057210 */ /* 0x000fe20007fbe0ff */
[----:B0-----:R-:W-:Y:S01]  /*0c80*/  @!P3 IMAD R27, R0, 0x4, R1 ;  /* 0x00000004001bb824 */ /* 0x001fe200078e0201 */
[----:B------:R-:W-:Y:S01]  /*0c90*/  LEA.HI.X R3, R4, UR5, R15, 0x2, P6 ;  /* 0x0000000504037c11 */ /* 0x000fe2000b0f140f */
[----:B------:R-:W-:Y:S01]  /*0ca0*/  @!P3 VIADD R0, R0, 0x1 ;  /* 0x000000010000b836 */ /* 0x000fe20000000000 */
[----:B------:R-:W-:Y:S01]  /*0cb0*/  ISETP.GE.AND P6, PT, R6, 0x3, PT ;  /* 0x000000030600780c */ /* 0x000fe20003fc6270 */
[C---:B--2---:R-:W-:Y:S01]  /*0cc0*/  VIADD R23, R19.reuse, UR8 ;  /* 0x0000000813177c36 */ /* 0x044fe20008000000 */
[----:B------:R-:W-:Y:S01]  /*0cd0*/  LEA.HI.X.SX32 R14, R19, R10, 0x1, P5 ;  /* 0x0000000a130e7211 */ /* 0x000fe200028f0eff */
[----:B------:R-:W-:Y:S01]  /*0ce0*/  @!P0 IMAD R28, R0, 0x4, R1 ;  /* 0x00000004001c8824 */ /* 0x000fe200078e0201 */
[----:B------:R-:W-:Y:S01]  /*0cf0*/  ISETP.GE.OR P6, PT, R13, UR8, !P6 ;  /* 0x000000080d007c0c */ /* 0x000fe2000f7c6670 */
[----:B----4-:R0:W-:Y:S01]  /*0d00*/  @!P4 STL [R21], R20 ;  /* 0x000000141500c387 */ /* 0x0101e20000100800 */
[----:B------:R-:W-:-:S02]  /*0d10*/  LEA R4, P5, R5, UR4, 0x2 ;  /* 0x0000000405047c11 */ /* 0x000fc4000f8a10ff */
[----:B------:R-:W-:Y:S01]  /*0d20*/  IADD3 R13, P4, PT, R6, R23, RZ ;  /* 0x00000017060d7210 */ /* 0x000fe20007f9e0ff */
[----:B-----5:R-:W-:Y:S01]  /*0d30*/  @!P3 STL [R27], R24 ;  /* 0x000000181b00b387 */ /* 0x020fe20000100800 */
[----:B------:R-:W-:Y:S01]  /*0d40*/  LEA.HI.X R5, R5, UR5, R14, 0x2, P5 ;  /* 0x0000000505057c11 */ /* 0x000fe2000a8f140e */
[----:B------:R-:W-:Y:S01]  /*0d50*/  @!P0 VIADD R0, R0, 0x1 ;  /* 0x0000000100008836 */ /* 0x000fe20000000000 */
[C---:B------:R-:W-:Y:S01]  /*0d60*/  LEA.HI.X.SX32 R26, R23.reuse, R10, 0x1, P4 ;  /* 0x0000000a171a7211 */ /* 0x040fe200020f0eff */
[----:B------:R1:W-:Y:S01]  /*0d70*/  @!P0 STL [R28], R25 ;  /* 0x000000191c008387 */ /* 0x0003e20000100800 */
[C---:B------:R-:W-:Y:S01]  /*0d80*/  ISETP.GT.AND P0, PT, R6.reuse, 0x1, PT ;  /* 0x000000010600780c */ /* 0x040fe20003f04270 */
[----:B0-----:R-:W-:Y:S01]  /*0d90*/  VIADD R21, R23, UR8 ;  /* 0x0000000817157c36 */ /* 0x001fe20008000000 */
[----:B------:R-:W-:Y:S02]  /*0da0*/  LEA R14, P4, R13, UR4, 0x2 ;  /* 0x000000040d0e7c11 */ /* 0x000fe4000f8810ff */
[----:B------:R-:W-:-:S02]  /*0db0*/  ISETP.GE.AND P5, PT, R6, RZ, PT ;  /* 0x000000ff0600720c */ /* 0x000fc40003fa6270 */
[----:B------:R-:W-:Y:S02]  /*0dc0*/  ISETP.LT.AND P0, PT, R11, UR8, P0 ;  /* 0x000000080b007c0c */ /* 0x000fe40008701270 */
[----:B------:R-:W-:Y:S02]  /*0dd0*/  LEA.HI.X R15, R13, UR5, R26, 0x2, P4 ;  /* 0x000000050d0f7c11 */ /* 0x000fe4000a0f141a */
[C---:B------:R-:W-:Y:S02]  /*0de0*/  IADD3 R11, P4, PT, R6.reuse, R21, RZ ;  /* 0x00000015060b7210 */ /* 0x040fe40007f9e0ff */
[----:B------:R-:W-:Y:S02]  /*0df0*/  ISETP.GT.AND P3, PT, R6, -0x2, PT ;  /* 0xfffffffe0600780c */ /* 0x000fe40003f64270 */
[----:B------:R-:W-:Y:S02]  /*0e00*/  LEA.HI.X.SX32 R20, R21, R10, 0x1, P4 ;  /* 0x0000000a15147211 */ /* 0x000fe400020f0eff */
[----:B------:R-:W-:-:S02]  /*0e10*/  LEA R10, P4, R11, UR4, 0x2 ;  /* 0x000000040b0a7c11 */ /* 0x000fc4000f8810ff */
[----:B------:R-:W-:Y:S02]  /*0e20*/  ISETP.LT.AND P3, PT, R12, UR8, P3 ;  /* 0x000000080c007c0c */ /* 0x000fe40009f61270 */
[----:B------:R-:W-:Y:S01]  /*0e30*/  LEA.HI.X R11, R11, UR5, R20, 0x2, P4 ;  /* 0x000000050b0b7c11 */ /* 0x000fe2000a0f1414 */
[----:B------:R-:W0:Y:S01]  /*0e40*/  @P5 LDC.64 R12, c[0x0][0x388] ;  /* 0x0000e200ff0c5b82 */ /* 0x000e220000000a00 */
[----:B------:R-:W2:Y:S01]  /*0e50*/  @!P6 LDG.E R20, desc[UR6][R2.64+-0xc] ;  /* 0xfffff4060214e981 */ /* 0x000ea2000c1e1900 */
[----:B-1----:R-:W-:Y:S01]  /*0e60*/  @!P2 IMAD R25, R0, 0x4, R1 ;  /* 0x000000040019a824 */ /* 0x002fe200078e0201 */
[----:B------:R-:W-:Y:S01]  /*0e70*/  ISETP.GE.AND P4, PT, R6, 0x1, PT ;  /* 0x000000010600780c */ /* 0x000fe20003f86270 */
[----:B------:R-:W-:-:S03]  /*0e80*/  @!P2 VIADD R0, R0, 0x1 ;  /* 0x000000010000a836 */ /* 0x000fc60000000000 */
[----:B------:R-:W-:Y:S01]  /*0e90*/  ISETP.GT.OR P4, PT, R6, UR8, !P4 ;  /* 0x0000000806007c0c */ /* 0x000fe2000e784670 */
[----:B------:R-:W-:Y:S01]  /*0ea0*/  @!P2 STL [R25], R16 ;  /* 0x000000101900a387 */ /* 0x000fe20000100800 */
[----:B------:R-:W-:Y:S01]  /*0eb0*/  @!P1 IMAD R27, R0, 0x4, R1 ;  /* 0x00000004001b9824 */ /* 0x000fe200078e0201 */
[----:B------:R-:W-:Y:S01]  /*0ec0*/  ISETP.GT.AND P2, PT, R6, -0x3, PT ;  /* 0xfffffffd0600780c */ /* 0x000fe20003f44270 */
[----:B------:R-:W-:Y:S01]  /*0ed0*/  @!P1 VIADD R0, R0, 0x1 ;  /* 0x0000000100009836 */ /* 0x000fe20000000000 */
[----:B------:R-:W-:Y:S01]  /*0ee0*/  P2R R22, PR, RZ, 0x40 ;  /* 0x00000040ff167803 */ /* 0x000fe20000000000 */
[----:B------:R-:W3:Y:S01]  /*0ef0*/  @P3 LDG.E R24, desc[UR6][R2.64+0x4] ;  /* 0x0000040602183981 */ /* 0x000ee2000c1e1900 */
[----:B------:R-:W-:Y:S01]  /*0f00*/  ISETP.LT.AND P2, PT, R9, UR8, P2 ;  /* 0x0000000809007c0c */ /* 0x000fe20009741270 */
[C---:B------:R-:W-:Y:S02]  /*0f10*/  @P5 IMAD.IADD R9, R6.reuse, 0x1, R17 ;  /* 0x0000000106095824 */ /* 0x040fe400078e0211 */
[----:B------:R1:W-:Y:S01]  /*0f20*/  @!P1 STL [R27], R18 ;  /* 0x000000121b009387 */ /* 0x0003e20000100800 */
[----:B------:R-:W-:-:S04]  /*0f30*/  ISETP.GT.AND P1, PT, R6, -0x4, PT ;  /* 0xfffffffc0600780c */ /* 0x000fc80003f24270 */
[----:B------:R-:W-:Y:S01]  /*0f40*/  ISETP.LT.AND P1, PT, R8, UR8, P1 ;  /* 0x0000000808007c0c */ /* 0x000fe20008f21270 */
[----:B------:R-:W-:Y:S02]  /*0f50*/  VIADD R8, R7, 0x1 ;  /* 0x0000000107087836 */ /* 0x000fe40000000000 */
[----:B0-----:R-:W-:Y:S02]  /*0f60*/  @P5 IMAD.WIDE R12, R9, 0x4, R12 ;  /* 0x00000004090c5825 */ /* 0x001fe400078e020c */
[----:B------:R-:W4:Y:S01]  /*0f70*/  @!P4 LDG.E R9, desc[UR6][R2.64+-0x4] ;  /* 0xfffffc060209c981 */ /* 0x000f22000c1e1900 */
[----:B-1----:R-:W-:Y:S02]  /*0f80*/  P2R R27, PR, RZ, 0x10 ;  /* 0x00000010ff1b7803 */ /* 0x002fe40000000000 */
[----:B------:R-:W-:Y:S01]  /*0f90*/  ISETP.NE.AND P4, PT, R22, RZ, PT ;  /* 0x000000ff1600720c */ /* 0x000fe20003f85270 */
[----:B------:R-:W5:Y:S03]  /*0fa0*/  @P0 LDG.E R18, desc[UR6][R2.64+-0x8] ;  /* 0xfffff80602120981 */ /* 0x000f66000c1e1900 */
[----:B------:R-:W-:Y:S01]  /*0fb0*/  ISETP.GE.U32.OR P6, PT, R8, UR9, P4 ;  /* 0x0000000908007c0c */ /* 0x000fe2000a7c6470 */
[----:B------:R-:W3:Y:S04]  /*0fc0*/  @P5 LDG.E R12, desc[UR6][R12.64] ;  /* 0x000000060c0c5981 */ /* 0x000ee8000c1e1900 */
[----:B------:R-:W3:Y:S04]  /*0fd0*/  @P2 LDG.E R16, desc[UR6][R2.64+0x8] ;  /* 0x0000080602102981 */ /* 0x000ee8000c1e1900 */
[----:B------:R0:W3:Y:S04]  /*0fe0*/  @P1 LDG.E R25, desc[UR6][R2.64+0xc] ;  /* 0x00000c0602191981 */ /* 0x0000e8000c1e1900 */
[----:B------:R-:W3:Y:S01]  /*0ff0*/  @!P6 LDG.E R26, desc[UR6][R4.64+-0xc] ;  /* 0xfffff406041ae981 */ /* 0x000ee2000c1e1900 */
[----:B------:R-:W-:-:S02]  /*1000*/  @!P4 IMAD R29, R0, 0x4, R1 ;  /* 0x00000004001dc824 */ /* 0x000fc400078e0201 */
[----:B------:R-:W-:-:S04]  /*1010*/  @!P4 VIADD R0, R0, 0x1 ;  /* 0x000000010000c836 */ /* 0x000fc80000000000 */
[C---:B------:R-:W-:Y:S02]  /*1020*/  @P0 IMAD R28, R0.reuse, 0x4, R1 ;  /* 0x00000004001c0824 */ /* 0x040fe400078e0201 */
[----:B------:R-:W-:Y:S01]  /*1030*/  @P0 VIADD R0, R0, 0x1 ;  /* 0x0000000100000836 */ /* 0x000fe20000000000 */
[----:B--2---:R1:W-:Y:S01]  /*1040*/  @!P4 STL [R29], R20 ;  /* 0x000000141d00c387 */ /* 0x0043e20000100800 */
[----:B------:R-:W-:-:S13]  /*1050*/  ISETP.NE.AND P4, PT, R27, RZ, PT ;  /* 0x000000ff1b00720c */ /* 0x000fda0003f85270 */
[C---:B------:R-:W-:Y:S02]  /*1060*/  @!P4 IMAD R27, R0.reuse, 0x4, R1 ;  /* 0x00000004001bc824 */ /* 0x040fe400078e0201 */
[----:B------:R-:W-:-:S04]  /*1070*/  @!P4 VIADD R0, R0, 0x1 ;  /* 0x000000010000c836 */ /* 0x000fc80000000000 */
[C---:B0-----:R-:W-:Y:S02]  /*1080*/  @P5 IMAD R3, R0.reuse, 0x4, R1 ;  /* 0x0000000400035824 */ /* 0x041fe400078e0201 */
[----:B------:R-:W-:-:S04]  /*1090*/  @P5 VIADD R0, R0, 0x1 ;  /* 0x0000000100005836 */ /* 0x000fc80000000000 */
[C---:B------:R-:W-:Y:S02]  /*10a0*/  @P3 IMAD R13, R0.reuse, 0x4, R1 ;  /* 0x00000004000d3824 */ /* 0x040fe400078e0201 */
[----:B------:R-:W-:-:S04]  /*10b0*/  @P3 VIADD R0, R0, 0x1 ;  /* 0x0000000100003836 */ /* 0x000fc80000000000 */
[C---:B------:R-:W-:Y:S02]  /*10c0*/  @P2 IMAD R2, R0.reuse, 0x4, R1 ;  /* 0x0000000400022824 */ /* 0x040fe400078e0201 */
[----:B------:R-:W-:-:S04]  /*10d0*/  @P2 VIADD R0, R0, 0x1 ;  /* 0x0000000100002836 */ /* 0x000fc80000000000 */
[C-C-:B-1----:R-:W-:Y:S02]  /*10e0*/  @P1 IMAD R20, R0.reuse, 0x4, R1.reuse ;  /* 0x0000000400141824 */ /* 0x142fe400078e0201 */
[----:B------:R-:W-:Y:S01]  /*10f0*/  @P1 VIADD R0, R0, 0x1 ;  /* 0x0000000100001836 */ /* 0x000fe20000000000 */
[----:B-----5:R-:W-:Y:S03]  /*1100*/  @P0 STL [R28], R18 ;  /* 0x000000121c000387 */ /* 0x020fe60000100800 */
[C---:B------:R-:W-:Y:S01]  /*1110*/  @!P6 IMAD R29, R0.reuse, 0x4, R1 ;  /* 0x00000004001de824 */ /* 0x040fe200078e0201 */
[----:B----4-:R0:W-:Y:S04]  /*1120*/  @!P4 STL [R27], R9 ;  /* 0x000000091b00c387 */ /* 0x0101e80000100800 */
[----:B---3--:R1:W-:Y:S01]  /*1130*/  @P5 STL [R3], R12 ;  /* 0x0000000c03005387 */ /* 0x0083e20000100800 */
[----:B------:R-:W-:-:S03]  /*1140*/  @!P6 VIADD R0, R0, 0x1 ;  /* 0x000000010000e836 */ /* 0x000fc60000000000 */
[----:B------:R2:W-:Y:S04]  /*1150*/  @P3 STL [R13], R24 ;  /* 0x000000180d003387 */ /* 0x0005e80000100800 */
[----:B------:R3:W-:Y:S04]  /*1160*/  @P2 STL [R2], R16 ;  /* 0x0000001002002387 */ /* 0x0007e80000100800 */
[----:B------:R-:W-:Y:S04]  /*1170*/  @P1 STL [R20], R25 ;  /* 0x0000001914001387 */ /* 0x000fe80000100800 */
[----:B------:R-:W-:Y:S01]  /*1180*/  @!P6 STL [R29], R26 ;  /* 0x0000001a1d00e387 */ /* 0x000fe20000100800 */
[----:B------:R-:W-:-:S13]  /*1190*/  ISETP.GE.U32.OR P6, PT, R8, UR9, !P0 ;  /* 0x0000000908007c0c */ /* 0x000fda000c7c6470 */
[----:B0-----:R-:W4:Y:S01]  /*11a0*/  @!P6 LDG.E R9, desc[UR6][R4.64+-0x8] ;  /* 0xfffff8060409e981 */ /* 0x001f22000c1e1900 */
[C---:B------:R-:W-:Y:S02]  /*11b0*/  @!P6 IMAD R18, R0.reuse, 0x4, R1 ;  /* 0x000000040012e824 */ /* 0x040fe400078e0201 */
[----:B------:R-:W-:-:S03]  /*11c0*/  @!P6 VIADD R0, R0, 0x1 ;  /* 0x000000010000e836 */ /* 0x000fc60000000000 */
[----:B----4-:R0:W-:Y:S01]  /*11d0*/  @!P6 STL [R18], R9 ;  /* 0x000000091200e387 */ /* 0x0101e20000100800 */
[----:B------:R-:W-:-:S13]  /*11e0*/  ISETP.GE.U32.OR P6, PT, R8, UR9, P4 ;  /* 0x0000000908007c0c */ /* 0x000fda000a7c6470 */
[----:B-1----:R-:W4:Y:S01]  /*11f0*/  @!P6 LDG.E R12, desc[UR6][R4.64+-0x4] ;  /* 0xfffffc06040ce981 */ /* 0x002f22000c1e1900 */
[C---:B--2---:R-:W-:Y:S02]  /*1200*/  @!P6 IMAD R13, R0.reuse, 0x4, R1 ;  /* 0x00000004000de824 */ /* 0x044fe400078e0201 */
[----:B------:R-:W-:-:S03]  /*1210*/  @!P6 VIADD R0, R0, 0x1 ;  /* 0x000000010000e836 */ /* 0x000fc60000000000 */
[----:B----4-:R1:W-:Y:S01]  /*1220*/  @!P6 STL [R13], R12 ;  /* 0x0000000c0d00e387 */ /* 0x0103e20000100800 */
[----:B------:R-:W-:-:S13]  /*1230*/  ISETP.GE.U32.OR P6, PT, R8, UR9, !P5 ;  /* 0x0000000908007c0c */ /* 0x000fda000efc6470 */
[----:B---3--:R-:W2:Y:S01]  /*1240*/  @!P6 LDC.64 R2, c[0x0][0x388] ;  /* 0x0000e200ff02eb82 */ /* 0x008ea20000000a00 */
[----:B------:R-:W-:-:S05]  /*1250*/  @!P6 IADD3 R19, PT, PT, R6, R19, RZ ;  /* 0x000000130613e210 */ /* 0x000fca0007ffe0ff */
[----:B--2---:R-:W-:-:S06]  /*1260*/  @!P6 IMAD.WIDE R2, R19, 0x4, R2 ;  /* 0x000000041302e825 */ /* 0x004fcc00078e0202 */
[----:B------:R-:W2:Y:S01]  /*1270*/  @!P6 LDG.E R2, desc[UR6][R2.64] ;  /* 0x000000060202e981 */ /* 0x000ea2000c1e1900 */
[C---:B------:R-:W-:Y:S02]  /*1280*/  @!P6 IMAD R19, R0.reuse, 0x4, R1 ;  /* 0x000000040013e824 */ /* 0x040fe400078e0201 */
[----:B------:R-:W-:-:S03]  /*1290*/  @!P6 VIADD R0, R0, 0x1 ;  /* 0x000000010000e836 */ /* 0x000fc60000000000 */
[----:B--2---:R2:W-:Y:S01]  /*12a0*/  @!P6 STL [R19], R2 ;  /* 0x000000021300e387 */ /* 0x0045e20000100800 */
[----:B------:R-:W-:-:S13]  /*12b0*/  ISETP.GE.U32.OR P6, PT, R8, UR9, !P3 ;  /* 0x0000000908007c0c */ /* 0x000fda000dfc6470 */
[----:B0-----:R-:W3:Y:S01]  /*12c0*/  @!P6 LDG.E R9, desc[UR6][R4.64+0x4] ;  /* 0x000004060409e981 */ /* 0x001ee2000c1e1900 */
[C---:B------:R-:W-:Y:S02]  /*12d0*/  @!P6 IMAD R16, R0.reuse, 0x4, R1 ;  /* 0x000000040010e824 */ /* 0x040fe400078e0201 */
[----:B------:R-:W-:-:S03]  /*12e0*/  @!P6 VIADD R0, R0, 0x1 ;  /* 0x000000010000e836 */ /* 0x000fc60000000000 */
[----:B---3--:R0:W-:Y:S01]  /*12f0*/  @!P6 STL [R16], R9 ;  /* 0x000000091000e387 */ /* 0x0081e20000100800 */
[----:B------:R-:W-:-:S13]  /*1300*/  ISETP.GE.U32.OR P6, PT, R8, UR9, !P2 ;  /* 0x0000000908007c0c */ /* 0x000fda000d7c6470 */
[----:B-1----:R-:W3:Y:S01]  /*1310*/  @!P6 LDG.E R12, desc[UR6][R4.64+0x8] ;  /* 0x00000806040ce981 */ /* 0x002ee2000c1e1900 */
[C---:B------:R-:W-:Y:S02]  /*1320*/  @!P6 IMAD R13, R0.reuse, 0x4, R1 ;  /* 0x00000004000de824 */ /* 0x040fe400078e0201 */
[----:B------:R-:W-:-:S03]  /*1330*/  @!P6 VIADD R0, R0, 0x1 ;  /* 0x000000010000e836 */ /* 0x000fc60000000000 */
[----:B---3--:R1:W-:Y:S01]  /*1340*/  @!P6 STL [R13], R12 ;  /* 0x0000000c0d00e387 */ /* 0x0083e20000100800 */
[----:B------:R-:W-:-:S13]  /*1350*/  ISETP.GE.U32.OR P6, PT, R8, UR9, !P1 ;  /* 0x0000000908007c0c */ /* 0x000fda000cfc6470 */
[----:B------:R-:W3:Y:S01]  /*1360*/  @!P6 LDG.E R3, desc[UR6][R4.64+0xc] ;  /* 0x00000c060403e981 */ /* 0x000ee2000c1e1900 */
[C---:B------:R-:W-:Y:S02]  /*1370*/  @!P6 IMAD R18, R0.reuse, 0x4, R1 ;  /* 0x000000040012e824 */ /* 0x040fe400078e0201 */
[----:B------:R-:W-:Y:S02]  /*1380*/  @!P6 VIADD R0, R0, 0x1 ;  /* 0x000000010000e836 */ /* 0x000fe40000000000 */
[----:B--2---:R-:W-:Y:S01]  /*1390*/  VIADD R2, R7, 0x2 ;  /* 0x0000000207027836 */ /* 0x004fe20000000000 */
[----:B---3--:R2:W-:Y:S01]  /*13a0*/  @!P6 STL [R18], R3 ;  /* 0x000000031200e387 */ /* 0x0085e20000100800 */
[----:B------:R-:W-:-:S04]  /*13b0*/  ISETP.NE.AND P6, PT, R22, RZ, PT ;  /* 0x000000ff1600720c */ /* 0x000fc80003fc5270 */
[----:B------:R-:W-:-:S13]  /*13c0*/  ISETP.GE.U32.OR P6, PT, R2, UR9, P6 ;  /* 0x0000000902007c0c */ /* 0x000fda000b7c6470 */
[----:B------:R-:W3:Y:S01]  /*13d0*/  @!P6 LDG.E R8, desc[UR6][R14.64+-0xc] ;  /* 0xfffff4060e08e981 */ /* 0x000ee2000c1e1900 */
[C---:B------:R-:W-:Y:S02]  /*13e0*/  @!P6 IMAD R19, R0.reuse, 0x4, R1 ;  /* 0x000000040013e824 */ /* 0x040fe400078e0201 */
[----:B------:R-:W-:-:S03]  /*13f0*/  @!P6 VIADD R0, R0, 0x1 ;  /* 0x000000010000e836 */ /* 0x000fc60000000000 */
[----:B---3--:R-:W-:Y:S01]  /*1400*/  @!P6 STL [R19], R8 ;  /* 0x000000081300e387 */ /* 0x008fe20000100800 */
[----:B------:R-:W-:-:S13]  /*1410*/  ISETP.GE.U32.OR P6, PT, R2, UR9, !P0 ;  /* 0x0000000902007c0c */ /* 0x000fda000c7c6470 */
[----:B0-----:R-:W3:Y:S01]  /*1420*/  @!P6 LDG.E R9, desc[UR6][R14.64+-0x8] ;  /* 0xfffff8060e09e981 */ /* 0x001ee2000c1e1900 */
[C---:B-1----:R-:W-:Y:S02]  /*1430*/  @!P6 IMAD R12, R0.reuse, 0x4, R1 ;  /* 0x00000004000ce824 */ /* 0x042fe400078e0201 */
[----:B------:R-:W-:-:S03]  /*1440*/  @!P6 VIADD R0, R0, 0x1 ;  /* 0x000000010000e836 */ /* 0x000fc60000000000 */
[----:B---3--:R0:W-:Y:S01]  /*1450*/  @!P6 STL [R12], R9 ;  /* 0x000000090c00e387 */ /* 0x0081e20000100800 */
[----:B------:R-:W-:-:S13]  /*1460*/  ISETP.GE.U32.OR P6, PT, R2, UR9, P4 ;  /* 0x0000000902007c0c */ /* 0x000fda000a7c6470 */
[----:B--2---:R-:W2:Y:S01]  /*1470*/  @!P6 LDG.E R3, desc[UR6][R14.64+-0x4] ;  /* 0xfffffc060e03e981 */ /* 0x004ea2000c1e1900 */
[C---:B------:R-:W-:Y:S02]  /*1480*/  @!P6 IMAD R16, R0.reuse, 0x4, R1 ;  /* 0x000000040010e824 */ /* 0x040fe400078e0201 */
[----:B------:R-:W-:-:S03]  /*1490*/  @!P6 VIADD R0, R0, 0x1 ;  /* 0x000000010000e836 */ /* 0x000fc60000000000 */
[----:B--2---:R1:W-:Y:S01]  /*14a0*/  @!P6 STL [R16], R3 ;  /* 0x000000031000e387 */ /* 0x0043e20000100800 */
[----:B------:R-:W-:-:S13]  /*14b0*/  ISETP.GE.U32.OR P6, PT, R2, UR9, !P5 ;  /* 0x0000000902007c0c */ /* 0x000fda000efc6470 */
[----:B------:R-:W2:Y:S01]  /*14c0*/  @!P6 LDC.64 R4, c[0x0][0x388] ;  /* 0x0000e200ff04eb82 */ /* 0x000ea20000000a00 */
[----:B------:R-:W-:-:S04]  /*14d0*/  @!P6 IMAD.IADD R23, R6, 0x1, R23 ;  /* 0x000000010617e824 */ /* 0x000fc800078e0217 */
[----:B--2---:R-:W-:-:S06]  /*14e0*/  @!P6 IMAD.WIDE R4, R23, 0x4, R4 ;  /* 0x000000041704e825 */ /* 0x004fcc00078e0204 */
[----:B------:R-:W2:Y:S01]  /*14f0*/  @!P6 LDG.E R4, desc[UR6][R4.64] ;  /* 0x000000060404e981 */ /* 0x000ea2000c1e1900 */
[C---:B0-----:R-:W-:Y:S02]  /*1500*/  @!P6 IMAD R9, R0.reuse, 0x4, R1 ;  /* 0x000000040009e824 */ /* 0x041fe400078e0201 */
[----:B------:R-:W-:-:S03]  /*1510*/  @!P6 VIADD R0, R0, 0x1 ;  /* 0x000000010000e836 */ /* 0x000fc60000000000 */
[----:B--2---:R0:W-:Y:S01]  /*1520*/  @!P6 STL [R9], R4 ;  /* 0x000000040900e387 */ /* 0x0041e20000100800 */
[----:B------:R-:W-:-:S13]  /*1530*/  ISETP.GE.U32.OR P6, PT, R2, UR9, !P3 ;  /* 0x0000000902007c0c */ /* 0x000fda000dfc6470 */
[----:B-1----:R-:W2:Y:S01]  /*1540*/  @!P6 LDG.E R3, desc[UR6][R14.64+0x4] ;  /* 0x000004060e03e981 */ /* 0x002ea2000c1e1900 */
[C---:B------:R-:W-:Y:S02]  /*1550*/  @!P6 IMAD R12, R0.reuse, 0x4, R1 ;  /* 0x00000004000ce824 */ /* 0x040fe400078e0201 */
[----:B------:R-:W-:-:S03]  /*1560*/  @!P6 VIADD R0, R0, 0x1 ;  /* 0x000000010000e836 */ /* 0x000fc60000000000 */
[----:B--2---:R1:W-:Y:S01]  /*1570*/  @!P6 STL [R12], R3 ;  /* 0x000000030c00e387 */ /* 0x0043e20000100800 */
[----:B------:R-:W-:-:S13]  /*1580*/  ISETP.GE.U32.OR P6, PT, R2, UR9, !P2 ;  /* 0x0000000902007c0c */ /* 0x000fda000d7c6470 */
[----:B------:R-:W2:Y:S01]  /*1590*/  @!P6 LDG.E R8, desc[UR6][R14.64+0x8] ;  /* 0x000008060e08e981 */ /* 0x000ea2000c1e1900 */
[C---:B------:R-:W-:Y:S02]  /*15a0*/  @!P6 IMAD R5, R0.reuse, 0x4, R1 ;  /* 0x000000040005e824 */ /* 0x040fe400078e0201 */
[----:B------:R-:W-:Y:S02]  /*15b0*/  @!P6 VIADD R0, R0, 0x1 ;  /* 0x000000010000e836 */ /* 0x000fe40000000000 */
[----:B------:R-:W-:Y:S01]  /*15c0*/  VIADD R7, R7, 0x3 ;  /* 0x0000000307077836 */ /* 0x000fe20000000000 */
[----:B--2---:R2:W-:Y:S01]  /*15d0*/  @!P6 STL [R5], R8 ;  /* 0x000000080500e387 */ /* 0x0045e20000100800 */
[----:B------:R-:W-:-:S13]  /*15e0*/  ISETP.GE.U32.OR P6, PT, R2, UR9, !P1 ;  /* 0x0000000902007c0c */ /* 0x000fda000cfc6470 */
[----:B0-----:R-:W3:Y:S01]  /*15f0*/  @!P6 LDG.E R4, desc[UR6][R14.64+0xc] ;  /* 0x00000c060e04e981 */ /* 0x001ee2000c1e1900 */
[----:B------:R-:W-:Y:S01]  /*1600*/  ISETP.GE.U32.OR P5, PT, R7, UR9, !P5 ;  /* 0x0000000907007c0c */ /* 0x000fe2000efa6470 */
[C---:B------:R-:W-:Y:S02]  /*1610*/  @!P6 IMAD R9, R0.reuse, 0x4, R1 ;  /* 0x000000040009e824 */ /* 0x040fe400078e0201 */
[----:B------:R-:W-:-:S10]  /*1620*/  @!P6 VIADD R0, R0, 0x1 ;  /* 0x000000010000e836 */ /* 0x000fd40000000000 */
[----:B-1----:R-:W0:Y:S01]  /*1630*/  @!P5 LDC.64 R2, c[0x0][0x388] ;  /* 0x0000e200ff02db82 */ /* 0x002e220000000a00 */
[C---:B------:R-:W-:Y:S02]  /*1640*/  ISETP.GE.U32.OR P0, PT, R7.reuse, UR9, !P0 ;  /* 0x0000000907007c0c */ /* 0x040fe4000c706470 */
[C---:B------:R-:W-:Y:S02]  /*1650*/  ISETP.GE.U32.OR P4, PT, R7.reuse, UR9, P4 ;  /* 0x0000000907007c0c */ /* 0x040fe4000a786470 */
[C---:B------:R-:W-:Y:S01]  /*1660*/  ISETP.GE.U32.OR P3, PT, R7.reuse, UR9, !P3 ;  /* 0x0000000907007c0c */ /* 0x040fe2000df66470 */
[----:B------:R-:W-:Y:S01]  /*1670*/  @!P5 IMAD.IADD R21, R6, 0x1, R21 ;  /* 0x000000010615d824 */ /* 0x000fe200078e0215 */
[C---:B------:R-:W-:Y:S02]  /*1680*/  ISETP.GE.U32.OR P2, PT, R7.reuse, UR9, !P2 ;  /* 0x0000000907007c0c */ /* 0x040fe4000d746470 */
[----:B------:R-:W-:-:S05]  /*1690*/  ISETP.GE.U32.OR P1, PT, R7, UR9, !P1 ;  /* 0x0000000907007c0c */ /* 0x000fca000cf26470 */
[----:B--2---:R-:W2:Y:S04]  /*16a0*/  @!P0 LDG.E R5, desc[UR6][R10.64+-0x8] ;  /* 0xfffff8060a058981 */ /* 0x004ea8000c1e1900 */
[----:B------:R-:W4:Y:S04]  /*16b0*/  @!P3 LDG.E R8, desc[UR6][R10.64+0x4] ;  /* 0x000004060a08b981 */ /* 0x000f28000c1e1900 */
[----:B------:R-:W5:Y:S01]  /*16c0*/  @!P1 LDG.E R12, desc[UR6][R10.64+0xc] ;  /* 0x00000c060a0c9981 */ /* 0x000f62000c1e1900 */
[----:B0-----:R-:W-:-:S06]  /*16d0*/  @!P5 IMAD.WIDE R2, R21, 0x4, R2 ;  /* 0x000000041502d825 */ /* 0x001fcc00078e0202 */
[----:B------:R-:W4:Y:S04]  /*16e0*/  @!P5 LDG.E R2, desc[UR6][R2.64] ;  /* 0x000000060202d981 */ /* 0x000f28000c1e1900 */
[----:B---3--:R0:W-:Y:S01]  /*16f0*/  @!P6 STL [R9], R4 ;  /* 0x000000040900e387 */ /* 0x0081e20000100800 */
[----:B------:R-:W-:-:S04]  /*1700*/  ISETP.NE.AND P6, PT, R22, RZ, PT ;  /* 0x000000ff1600720c */ /* 0x000fc80003fc5270 */
[----:B------:R-:W-:Y:S02]  /*1710*/  ISETP.GE.U32.OR P6, PT, R7, UR9, P6 ;  /* 0x0000000907007c0c */ /* 0x000fe4000b7c6470 */
[----:B------:R-:W3:Y:S04]  /*1720*/  @!P4 LDG.E R7, desc[UR6][R10.64+-0x4] ;  /* 0xfffffc060a07c981 */ /* 0x000ee8000c1e1900 */
[----:B0-----:R-:W5:Y:S07]  /*1730*/  @!P2 LDG.E R9, desc[UR6][R10.64+0x8] ;  /* 0x000008060a09a981 */ /* 0x001f6e000c1e1900 */
[----:B------:R0:W2:Y:S01]  /*1740*/  @!P6 LDG.E R4, desc[UR6][R10.64+-0xc] ;  /* 0xfffff4060a04e981 */ /* 0x0000a2000c1e1900 */
[----:B------:R-:W-:-:S02]  /*1750*/  @!P6 IMAD R13, R0, 0x4, R1 ;  /* 0x00000004000de824 */ /* 0x000fc400078e0201 */
[----:B------:R-:W-:-:S04]  /*1760*/  @!P6 VIADD R0, R0, 0x1 ;  /* 0x000000010000e836 */ /* 0x000fc80000000000 */
[C---:B------:R-:W-:Y:S02]  /*1770*/  @!P0 IMAD R14, R0.reuse, 0x4, R1 ;  /* 0x00000004000e8824 */ /* 0x040fe400078e0201 */
[----:B------:R-:W-:-:S04]  /*1780*/  @!P0 VIADD R0, R0, 0x1 ;  /* 0x0000000100008836 */ /* 0x000fc80000000000 */
[C---:B------:R-:W-:Y:S02]  /*1790*/  @!P4 IMAD R16, R0.reuse, 0x4, R1 ;  /* 0x000000040010c824 */ /* 0x040fe400078e0201 */
[----:B------:R-:W-:-:S04]  /*17a0*/  @!P4 VIADD R0, R0, 0x1 ;  /* 0x000000010000c836 */ /* 0x000fc80000000000 */
[C---:B------:R-:W-:Y:S01]  /*17b0*/  @!P5 IMAD R15, R0.reuse, 0x4, R1 ;  /* 0x00000004000fd824 */ /* 0x040fe200078e0201 */
[----:B------:R-:W-:-:S05]  /*17c0*/  @!P5 IADD3 R0, PT, PT, R0, 0x1, RZ ;  /* 0x000000010000d810 */ /* 0x000fca0007ffe0ff */
[C---:B------:R-:W-:Y:S02]  /*17d0*/  @!P3 IMAD R19, R0.reuse, 0x4, R1 ;  /* 0x000000040013b824 */ /* 0x040fe400078e0201 */
[----:B------:R-:W-:-:S04]  /*17e0*/  @!P3 VIADD R0, R0, 0x1 ;  /* 0x000000010000b836 */ /* 0x000fc80000000000 */
[C---:B------:R-:W-:Y:S02]  /*17f0*/  @!P2 IMAD R18, R0.reuse, 0x4, R1 ;  /* 0x000000040012a824 */ /* 0x040fe400078e0201 */
[----:B------:R-:W-:-:S04]  /*1800*/  @!P2 VIADD R0, R0, 0x1 ;  /* 0x000000010000a836 */ /* 0x000fc80000000000 */
[C---:B------:R-:W-:Y:S01]  /*1810*/  @!P1 IMAD R21, R0.reuse, 0x4, R1 ;  /* 0x0000000400159824 */ /* 0x040fe200078e0201 */
[----:B------:R-:W1:Y:S01]  /*1820*/  LDCU UR4, c[0x0][0x2f8] ;  /* 0x00005f00ff0477ac */ /* 0x000e620008000800 */
[----:B------:R-:W-:Y:S01]  /*1830*/  @!P1 VIADD R0, R0, 0x1 ;  /* 0x0000000100009836 */ /* 0x000fe20000000000 */
[----:B------:R-:W-:Y:S01]  /*1840*/  BSSY.RECONVERGENT B2, `(.L_x_146) ;  /* 0x000000c000027945 */ /* 0x000fe20003800200 */
[----:B0-----:R-:W-:Y:S02]  /*1850*/  MOV R10, 0x1900 ;  /* 0x00001900000a7802 */ /* 0x001fe40000000f00 */
[----:B------:R-:W-:Y:S02]  /*1860*/  VIADD R3, R0, 0xffffffff ;  /* 0xffffffff00037836 */ /* 0x000fe40000000000 */
[----:B-1----:R-:W-:Y:S01]  /*1870*/  VIADD R11, R1, UR4 ;  /* 0x00000004010b7c36 */ /* 0x002fe20008000000 */
[----:B--2---:R0:W-:Y:S04]  /*1880*/  @!P6 STL [R13], R4 ;  /* 0x000000040d00e387 */ /* 0x0041e80000100800 */
[----:B------:R0:W-:Y:S04]  /*1890*/  @!P0 STL [R14], R5 ;  /* 0x000000050e008387 */ /* 0x0001e80000100800 */
[----:B---3--:R0:W-:Y:S04]  /*18a0*/  @!P4 STL [R16], R7 ;  /* 0x000000071000c387 */ /* 0x0081e80000100800 */
[----:B----4-:R0:W-:Y:S04]  /*18b0*/  @!P5 STL [R15], R2 ;  /* 0x000000020f00d387 */ /* 0x0101e80000100800 */
[----:B------:R0:W-:Y:S04]  /*18c0*/  @!P3 STL [R19], R8 ;  /* 0x000000081300b387 */ /* 0x0001e80000100800 */
[----:B-----5:R0:W-:Y:S04]  /*18d0*/  @!P2 STL [R18], R9 ;  /* 0x000000091200a387 */ /* 0x0201e80000100800 */
[----:B------:R0:W-:Y:S02]  /*18e0*/  @!P1 STL [R21], R12 ;  /* 0x0000000c15009387 */ /* 0x0001e40000100800 */
[----:B0-----:R-:W-:Y:S05]  /*18f0*/  CALL.REL.NOINC `($_Z18kernelFilterShrinkiiPfS_$_Z12medianNoSortPfiii) ;  /* 0x0000000000187944 */ /* 0x001fea0003c00000 */
[----:B------:R-:W-:Y:S05]  /*1900*/  BSYNC.RECONVERGENT B2 ;  /* 0x0000000000027941 */ /* 0x000fea0003800200 */
.L_x_146:
[----:B------:R-:W0:Y:S01]  /*1910*/  LDC.64 R2, c[0x0][0x390] ;  /* 0x0000e400ff027b82 */ /* 0x000e220000000a00 */
[----:B------:R-:W-:-:S04]  /*1920*/  IMAD.IADD R17, R6, 0x1, R17 ;  /* 0x0000000106117824 */ /* 0x000fc800078e0211 */
[----:B0-----:R-:W-:-:S05]  /*1930*/  IMAD.WIDE R2, R17, 0x4, R2 ;  /* 0x0000000411027825 */ /* 0x001fca00078e0202 */
[----:B------:R-:W-:Y:S01]  /*1940*/  STG.E desc[UR6][R2.64], R5 ;  /* 0x0000000502007986 */ /* 0x000fe2000c101906 */
[----:B------:R-:W-:Y:S05]  /*1950*/  EXIT ;  /* 0x000000000000794d */ /* 0x000fea0003800000 */
        .type           $_Z18kernelFilterShrinkiiPfS_$_Z12medianNoSortPfiii,@function
        .size           $_Z18kernelFilterShrinkiiPfS_$_Z12medianNoSortPfiii,(.L_x_214 - $_Z18kernelFilterShrinkiiPfS_$_Z12medianNoSortPfiii)
$_Z18kernelFilterShrinkiiPfS_$_Z12medianNoSortPfiii:
[----:B------:R-:W0:Y:S01]  /*1960*/  LDCU UR4, c[0x0][0x2f8] ;  /* 0x00005f00ff0477ac */ /* 0x000e220008000800 */
[----:B------:R-:W-:Y:S02]  /*1970*/  VIADD R0, R0, 0xffffffff ;  /* 0xffffffff00007836 */ /* 0x000fe40000000000 */
[----:B------:R-:W-:-:S03]  /*1980*/  IMAD.MOV.U32 R2, RZ, RZ, RZ ;  /* 0x000000ffff027224 */ /* 0x000fc600078e00ff */
[----:B------:R-:W-:-:S04]  /*1990*/  LEA.HI R0, R0, R0, RZ, 0x1 ;  /* 0x0000000000007211 */ /* 0x000fc800078f08ff */
[----:B------:R-:W-:Y:S01]  /*19a0*/  SHF.R.S32.HI R7, RZ, 0x1, R0 ;  /* 0x00000001ff077819 */ /* 0x000fe20000011400 */
[----:B0-----:R-:W-:-:S07]  /*19b0*/  VIADD R11, R11, -UR4 ;  /* 0x800000040b0b7c36 */ /* 0x001fce0008000000 */
.L_x_160:
[----:B------:R-:W-:Y:S01]  /*19c0*/  BSSY.RECONVERGENT B1, `(.L_x_147) ;  /* 0x0000033000017945 */ /* 0x000fe20003800200 */
[----:B01---5:R-:W-:-:S07]  /*19d0*/  IMAD R0, R2, 0x4, R11 ;  /* 0x0000000402007824 */ /* 0x023fce00078e020b */
.L_x_159:
[----:B0----5:R0:W5:Y:S01]  /*19e0*/  LDL R12, [R0] ;  /* 0x00000000000c7983 */ /* 0x0211620000100800 */
[----:B------:R-:W-:Y:S01]  /*19f0*/  ISETP.GE.AND P0, PT, R2, R3, PT ;  /* 0x000000030200720c */ /* 0x000fe20003f06270 */
[----:B------:R-:W-:Y:S01]  /*1a00*/  BSSY.RECONVERGENT B0, `(.L_x_148) ;  /* 0x000002b000007945 */ /* 0x000fe20003800200 */
[----:B------:R-:W-:Y:S02]  /*1a10*/  IMAD.MOV.U32 R9, RZ, RZ, R3 ;  /* 0x000000ffff097224 */ /* 0x000fe400078e0003 */
[----:B------:R-:W-:-:S09]  /*1a20*/  IMAD.MOV.U32 R4, RZ, RZ, R2 ;  /* 0x000000ffff047224 */ /* 0x000fd200078e0002 */
[----:B01----:R-:W-:Y:S05]  /*1a30*/  @P0 BRA `(.L_x_149) ;  /* 0x00000000009c0947 */ /* 0x003fea0003800000 */
[----:B------:R-:W-:-:S07]  /*1a40*/  IMAD.MOV.U32 R4, RZ, RZ, R2 ;  /* 0x000000ffff047224 */ /* 0x000fce00078e0002 */
.L_x_158:
[----:B------:R-:W-:Y:S04]  /*1a50*/  BSSY.RECONVERGENT B3, `(.L_x_150) ;  /* 0x000000f000037945 */ /* 0x000fe80003800200 */
[----:B------:R-:W-:Y:S01]  /*1a60*/  BSSY.RELIABLE B4, `(.L_x_151) ;  /* 0x000000a000047945 */ /* 0x000fe20003800100 */
[----:B01----:R-:W-:-:S07]  /*1a70*/  VIADDMNMX R8, R3, 0xffffffff, R4, PT ;  /* 0xffffffff03087846 */ /* 0x003fce0003800104 */
.L_x_153:
[----:B------:R-:W-:-:S06]  /*1a80*/  IMAD R5, R3, 0x4, R11 ;  /* 0x0000000403057824 */ /* 0x000fcc00078e020b */
[----:B------:R-:W2:Y:S02]  /*1a90*/  LDL R5, [R5] ;  /* 0x0000000005057983 */ /* 0x000ea40000100800 */
[----:B--2--5:R-:W-:-:S13]  /*1aa0*/  FSETP.GE.AND P0, PT, R5, R12, PT ;  /* 0x0000000c0500720b */ /* 0x024fda0003f06000 */
[----:B------:R-:W-:Y:S05]  /*1ab0*/  @!P0 BREAK.RELIABLE B4 ;  /* 0x0000000000048942 */ /* 0x000fea0003800100 */
[----:B------:R-:W-:Y:S05]  /*1ac0*/  @!P0 BRA `(.L_x_152) ;  /* 0x00000000001c8947 */ /* 0x000fea0003800000 */
[----:B------:R-:W-:-:S05]  /*1ad0*/  VIADD R3, R3, 0xffffffff ;  /* 0xffffffff03037836 */ /* 0x000fca0000000000 */
[----:B------:R-:W-:-:S13]  /*1ae0*/  ISETP.GE.AND P0, PT, R4, R3, PT ;  /* 0x000000030400720c */ /* 0x000fda0003f06270 */
[----:B------:R-:W-:Y:S05]  /*1af0*/  @!P0 BRA `(.L_x_153) ;  /* 0xfffffffc00e08947 */ /* 0x000fea000383ffff */
[----:B------:R-:W-:Y:S05]  /*1b00*/  BSYNC.RELIABLE B4 ;  /* 0x0000000000047941 */ /* 0x000fea0003800100 */
.L_x_151:
[----:B------:R-:W-:-:S06]  /*1b10*/  IMAD R5, R8, 0x4, R11 ;  /* 0x0000000408057824 */ /* 0x000fcc00078e020b */
[----:B------:R-:W5:Y:S01]  /*1b20*/  LDL R5, [R5] ;  /* 0x0000000005057983 */ /* 0x000f620000100800 */
[----:B------:R-:W-:-:S07]  /*1b30*/  IMAD.MOV.U32 R3, RZ, RZ, R8 ;  /* 0x000000ffff037224 */ /* 0x000fce00078e0008 */
.L_x_152:
[----:B------:R-:W-:Y:S05]  /*1b40*/  BSYNC.RECONVERGENT B3 ;  /* 0x0000000000037941 */ /* 0x000fea0003800200 */
.L_x_150:
[C-C-:B------:R-:W-:Y:S01]  /*1b50*/  IMAD R8, R4.reuse, 0x4, R11.reuse ;  /* 0x0000000404087824 */ /* 0x140fe200078e020b */
[----:B------:R-:W-:Y:S01]  /*1b60*/  ISETP.GE.AND P0, PT, R4, R3, PT ;  /* 0x000000030400720c */ /* 0x000fe20003f06270 */
[----:B------:R-:W-:Y:S01]  /*1b70*/  BSSY.RECONVERGENT B3, `(.L_x_154) ;  /* 0x0000010000037945 */ /* 0x000fe20003800200 */
[----:B------:R-:W-:Y:S02]  /*1b80*/  IMAD R14, R3, 0x4, R11 ;  /* 0x00000004030e7824 */ /* 0x000fe400078e020b */
[----:B-----5:R0:W-:Y:S09]  /*1b90*/  STL [R8], R5 ;  /* 0x0000000508007387 */ /* 0x0201f20000100800 */
[----:B------:R-:W-:Y:S05]  /*1ba0*/  @P0 BRA `(.L_x_155) ;  /* 0x0000000000300947 */ /* 0x000fea0003800000 */
[----:B------:R-:W-:Y:S01]  /*1bb0*/  BSSY.RELIABLE B4, `(.L_x_156) ;  /* 0x0000009000047945 */ /* 0x000fe20003800100 */
.L_x_157:
[----:B0-----:R-:W-:-:S06]  /*1bc0*/  IMAD R5, R4, 0x4, R11 ;  /* 0x0000000404057824 */ /* 0x001fcc00078e020b */
        /* <DEDUP_REMOVED lines=8> */
.L_x_156:
[----:B------:R1:W5:Y:S01]  /*1c50*/  LDL R5, [R14] ;  /* 0x000000000e057983 */ /* 0x0003620000100800 */
[----:B------:R-:W-:-:S07]  /*1c60*/  IMAD.MOV.U32 R4, RZ, RZ, R3 ;  /* 0x000000ffff047224 */ /* 0x000fce00078e0003 */
.L_x_155:
[----:B------:R-:W-:Y:S05]  /*1c70*/  BSYNC.RECONVERGENT B3 ;  /* 0x0000000000037941 */ /* 0x000fea0003800200 */
.L_x_154:
[----:B-----5:R2:W-:Y:S01]  /*1c80*/  STL [R14], R5 ;  /* 0x000000050e007387 */ /* 0x0205e20000100800 */
[----:B------:R-:W-:-:S13]  /*1c90*/  ISETP.GE.AND P0, PT, R4, R3, PT ;  /* 0x000000030400720c */ /* 0x000fda0003f06270 */
[----:B--2---:R-:W-:Y:S05]  /*1ca0*/  @!P0 BRA `(.L_x_158) ;  /* 0xfffffffc00688947 */ /* 0x004fea000383ffff */
.L_x_149:
[----:B------:R-:W-:Y:S05]  /*1cb0*/  BSYNC.RECONVERGENT B0 ;  /* 0x0000000000007941 */ /* 0x000fea0003800200 */
.L_x_148:
[C---:B------:R-:W-:Y:S01]  /*1cc0*/  ISETP.GT.AND P0, PT, R4.reuse, R7, PT ;  /* 0x000000070400720c */ /* 0x040fe20003f04270 */
[----:B------:R-:W-:-:S12]  /*1cd0*/  VIADD R3, R4, 0xffffffff ;  /* 0xffffffff04037836 */ /* 0x000fd80000000000 */
[----:B------:R-:W-:Y:S05]  /*1ce0*/  @P0 BRA `(.L_x_159) ;  /* 0xfffffffc003c0947 */ /* 0x000fea000383ffff */
[----:B------:R-:W-:Y:S05]  /*1cf0*/  BSYNC.RECONVERGENT B1 ;  /* 0x0000000000017941 */ /* 0x000fea0003800200 */
.L_x_147:
[C---:B------:R-:W-:Y:S01]  /*1d00*/  ISETP.NE.AND P0, PT, R4.reuse, R7, PT ;  /* 0x000000070400720c */ /* 0x040fe20003f05270 */
[----:B------:R-:W-:Y:S02]  /*1d10*/  VIADD R2, R4, 0x1 ;  /* 0x0000000104027836 */ /* 0x000fe40000000000 */
[----:B------:R-:W-:-:S10]  /*1d20*/  IMAD.MOV.U32 R3, RZ, RZ, R9 ;  /* 0x000000ffff037224 */ /* 0x000fd400078e0009 */
[----:B------:R-:W-:Y:S05]  /*1d30*/  @P0 BRA `(.L_x_160) ;  /* 0xfffffffc00200947 */ /* 0x000fea000383ffff */
[----:B------:R-:W-:Y:S02]  /*1d40*/  IMAD.MOV.U32 R2, RZ, RZ, R10 ;  /* 0x000000ffff027224 */ /* 0x000fe400078e000a */
[----:B------:R-:W-:Y:S02]  /*1d50*/  IMAD.MOV.U32 R3, RZ, RZ, 0x0 ;  /* 0x00000000ff037424 */ /* 0x000fe400078e00ff */
[----:B0----5:R-:W-:Y:S02]  /*1d60*/  IMAD.MOV.U32 R5, RZ, RZ, R12 ;  /* 0x000000ffff057224 */ /* 0x021fe400078e000c */
[----:B-1----:R-:W-:Y:S05]  /*1d70*/  RET.REL.NODEC R2 `(_Z18kernelFilterShrinkiiPfS_) ;  /* 0xffffffe002a07950 */ /* 0x002fea0003c3ffff */
.L_x_161:
        /* <DEDUP_REMOVED lines=16> */
.L_x_214:


//--------------------- .text._Z16kernelFilterZeroiiPfS_ --------------------------
	.section	.text._Z16kernelFilterZeroiiPfS_,"ax",@progbits
	.align	128
        .global         _Z16kernelFilterZeroiiPfS_
        .type           _Z16kernelFilterZeroiiPfS_,@function
        .size           _Z16kernelFilterZeroiiPfS_,(.L_x_215 - _Z16kernelFilterZeroiiPfS_)
        .other          _Z16kernelFilterZeroiiPfS_,@"STO_CUDA_ENTRY STV_DEFAULT"
_Z16kernelFilterZeroiiPfS_:
.text._Z16kernelFilterZeroiiPfS_:
        /* <DEDUP_REMOVED lines=18> */
[----:B------:R-:W-:Y:S01]  /*0120*/  VIADD R16, R9, 0x1 ;  /* 0x0000000109107836 */ /* 0x000fe20000000000 */
[----:B------:R-:W-:Y:S01]  /*0130*/  ISETP.GE.AND P6, PT, R7, UR9, PT ;  /* 0x0000000907007c0c */ /* 0x000fe2000bfc6270 */
[----:B------:R-:W-:Y:S01]  /*0140*/  VIADD R18, R9, 0x2 ;  /* 0x0000000209127836 */ /* 0x000fe20000000000 */
[-C--:B------:R-:W-:Y:S01]  /*0150*/  LOP3.LUT R0, R20, R7.reuse, RZ, 0xfc, !PT ;  /* 0x0000000714007212 */ /* 0x080fe200078efcff */
[----:B------:R-:W-:Y:S01]  /*0160*/  IMAD R6, R7, UR8, RZ ;  /* 0x0000000807067c24 */ /* 0x000fe2000f8e02ff */
[----:B------:R-:W-:Y:S01]  /*0170*/  LOP3.LUT R2, R16, R7, RZ, 0xfc, !PT ;  /* 0x0000000710027212 */ /* 0x000fe200078efcff */
[----:B------:R-:W1:Y:S01]  /*0180*/  LDCU.64 UR6, c[0x0][0x358] ;  /* 0x00006b00ff0677ac */ /* 0x000e620008000a00 */
[----:B------:R-:W-:Y:S01]  /*0190*/  SHF.R.U32.HI R0, RZ, 0x1f, R0 ;  /* 0x0000001fff007819 */ /* 0x000fe20000011600 */
[----:B------:R-:W-:Y:S01]  /*01a0*/  VIADD R24, R9, 0xffffffff ;  /* 0xffffffff09187836 */ /* 0x000fe20000000000 */
[----:B------:R-:W-:-:S02]  /*01b0*/  ISETP.GE.OR P0, PT, R20, UR8, P6 ;  /* 0x0000000814007c0c */ /* 0x000fc4000b706670 */
[----:B------:R-:W-:Y:S02]  /*01c0*/  SHF.R.U32.HI R2, RZ, 0x1f, R2 ;  /* 0x0000001fff027819 */ /* 0x000fe40000011602 */
[----:B------:R-:W-:Y:S02]  /*01d0*/  ISETP.GE.OR P2, PT, R16, UR8, P6 ;  /* 0x0000000810007c0c */ /* 0x000fe4000b746670 */
[----:B------:R-:W-:Y:S02]  /*01e0*/  ISETP.EQ.U32.OR P0, PT, R0, 0x1, P0 ;  /* 0x000000010000780c */ /* 0x000fe40000702470 */
[----:B------:R-:W-:Y:S02]  /*01f0*/  LOP3.LUT R0, R18, R7, RZ, 0xfc, !PT ;  /* 0x0000000712007212 */ /* 0x000fe400078efcff */
[----:B------:R-:W-:Y:S02]  /*0200*/  ISETP.EQ.U32.OR P2, PT, R2, 0x1, P2 ;  /* 0x000000010200780c */ /* 0x000fe40001742470 */
[----:B------:R-:W-:-:S02]  /*0210*/  SHF.R.U32.HI R2, RZ, 0x1f, R0 ;  /* 0x0000001fff027819 */ /* 0x000fc40000011600 */
[CC--:B------:R-:W-:Y:S02]  /*0220*/  LOP3.LUT R0, R9.reuse, R7.reuse, RZ, 0xfc, !PT ;  /* 0x0000000709007212 */ /* 0x0c0fe400078efcff */
[----:B------:R-:W-:Y:S02]  /*0230*/  ISETP.GE.OR P3, PT, R18, UR8, P6 ;  /* 0x0000000812007c0c */ /* 0x000fe4000b766670 */
[----:B------:R-:W-:Y:S02]  /*0240*/  IADD3 R4, P1, PT, R9, R6, RZ ;  /* 0x0000000609047210 */ /* 0x000fe40007f3e0ff */
[----:B------:R-:W-:Y:S02]  /*0250*/  SHF.R.U32.HI R3, RZ, 0x1f, R0 ;  /* 0x0000001fff037819 */ /* 0x000fe40000011600 */
[----:B------:R-:W-:Y:S02]  /*0260*/  LOP3.LUT R0, R24, R7, RZ, 0xfc, !PT ;  /* 0x0000000718007212 */ /* 0x000fe400078efcff */
[----:B------:R-:W-:-:S02]  /*0270*/  ISETP.EQ.U32.OR P3, PT, R2, 0x1, P3 ;  /* 0x000000010200780c */ /* 0x000fc40001f62470 */
[----:B------:R-:W-:Y:S02]  /*0280*/  LEA.HI.X.SX32 R5, R6, R11, 0x1, P1 ;  /* 0x0000000b06057211 */ /* 0x000fe400008f0eff */
[C---:B0-----:R-:W-:Y:S02]  /*0290*/  LEA R2, P1, R4.reuse, UR4, 0x2 ;  /* 0x0000000404027c11 */ /* 0x041fe4000f8210ff */
[----:B------:R-:W-:Y:S02]  /*02a0*/  SHF.R.U32.HI R0, RZ, 0x1f, R0 ;  /* 0x0000001fff007819 */ /* 0x000fe40000011600 */
[----:B------:R-:W-:Y:S02]  /*02b0*/  ISETP.NE.U32.AND P4, PT, R3, 0x1, PT ;  /* 0x000000010300780c */ /* 0x000fe40003f85070 */
[----:B------:R-:W-:Y:S02]  /*02c0*/  LEA.HI.X R3, R4, UR5, R5, 0x2, P1 ;  /* 0x0000000504037c11 */ /* 0x000fe400088f1405 */
[----:B------:R-:W-:-:S02]  /*02d0*/  ISETP.NE.U32.AND P1, PT, R0, 0x1, PT ;  /* 0x000000010000780c */ /* 0x000fc40003f25070 */
[----:B------:R-:W-:Y:S01]  /*02e0*/  ISETP.GE.OR P4, PT, R7, UR9, !P4 ;  /* 0x0000000907007c0c */ /* 0x000fe2000e786670 */
[----:B-1----:R-:W2:Y:S01]  /*02f0*/  @!P0 LDG.E R5, desc[UR6][R2.64+-0x8] ;  /* 0xfffff80602058981 */ /* 0x002ea2000c1e1900 */
[----:B------:R-:W-:-:S03]  /*0300*/  ISETP.GT.OR P1, PT, R9, UR8, !P1 ;  /* 0x0000000809007c0c */ /* 0x000fc6000cf24670 */
[----:B------:R-:W3:Y:S01]  /*0310*/  @!P2 LDG.E R12, desc[UR6][R2.64+0x4] ;  /* 0x00000406020ca981 */ /* 0x000ee2000c1e1900 */
[----:B------:R-:W-:-:S03]  /*0320*/  ISETP.GE.OR P1, PT, R7, UR9, P1 ;  /* 0x0000000907007c0c */ /* 0x000fc60008f26670 */
[----:B------:R-:W4:Y:S01]  /*0330*/  @!P3 LDG.E R26, desc[UR6][R2.64+0x8] ;  /* 0x00000806021ab981 */ /* 0x000f22000c1e1900 */
[----:B------:R-:W-:-:S03]  /*0340*/  VIADD R14, R9, 0x3 ;  /* 0x00000003090e7836 */ /* 0x000fc60000000000 */
[----:B------:R-:W0:Y:S01]  /*0350*/  @!P4 LDC.64 R28, c[0x0][0x388] ;  /* 0x0000e200ff1ccb82 */ /* 0x000e220000000a00 */
[----:B------:R-:W-:Y:S01]  /*0360*/  @!P4 IMAD.IADD R15, R9, 0x1, R6 ;  /* 0x00000001090fc824 */ /* 0x000fe200078e0206 */
[C---:B------:R-:W-:Y:S02]  /*0370*/  LOP3.LUT R0, R14.reuse, R7, RZ, 0xfc, !PT ;  /* 0x000000070e007212 */ /* 0x040fe400078efcff */
[----:B------:R-:W-:Y:S02]  /*0380*/  ISETP.GE.OR P5, PT, R14, UR8, P6 ;  /* 0x000000080e007c0c */ /* 0x000fe4000b7a6670 */
[----:B------:R-:W5:Y:S01]  /*0390*/  @!P1 LDG.E R4, desc[UR6][R2.64+-0x4] ;  /* 0xfffffc0602049981 */ /* 0x000f62000c1e1900 */
[----:B------:R-:W-:-:S04]  /*03a0*/  SHF.R.U32.HI R0, RZ, 0x1f, R0 ;  /* 0x0000001fff007819 */ /* 0x000fc80000011600 */
[----:B------:R-:W-:Y:S01]  /*03b0*/  ISETP.EQ.U32.OR P5, PT, R0, 0x1, P5 ;  /* 0x000000010000780c */ /* 0x000fe20002fa2470 */
[----:B0-----:R-:W-:-:S12]  /*03c0*/  @!P4 IMAD.WIDE R28, R15, 0x4, R28 ;  /* 0x000000040f1cc825 */ /* 0x001fd800078e021c */
[----:B------:R-:W5:Y:S04]  /*03d0*/  @!P5 LDG.E R8, desc[UR6][R2.64+0xc] ;  /* 0x00000c060208d981 */ /* 0x000f68000c1e1900 */
[----:B------:R-:W5:Y:S01]  /*03e0*/  @!P4 LDG.E R10, desc[UR6][R28.64] ;  /* 0x000000061c0ac981 */ /* 0x000f62000c1e1900 */
[----:B------:R-:W-:-:S05]  /*03f0*/  VIADD R22, R9, 0xfffffffd ;  /* 0xfffffffd09167836 */ /* 0x000fca0000000000 */
[C---:B------:R-:W-:Y:S02]  /*0400*/  LOP3.LUT R7, R22.reuse, R7, RZ, 0xfc, !PT ;  /* 0x0000000716077212 */ /* 0x040fe400078efcff */
[----:B------:R-:W-:Y:S02]  /*0410*/  ISETP.GE.OR P6, PT, R22, UR8, P6 ;  /* 0x0000000816007c0c */ /* 0x000fe4000b7c6670 */
[----:B------:R-:W-:-:S04]  /*0420*/  SHF.R.U32.HI R7, RZ, 0x1f, R7 ;  /* 0x0000001fff077819 */ /* 0x000fc80000011607 */
[----:B------:R-:W-:Y:S01]  /*0430*/  ISETP.EQ.U32.OR P6, PT, R7, 0x1, P6 ;  /* 0x000000010700780c */ /* 0x000fe200037c2470 */
[----:B------:R-:W-:Y:S02]  /*0440*/  IMAD.MOV.U32 R0, RZ, RZ, RZ ;  /* 0x000000ffff007224 */ /* 0x000fe400078e00ff */
[----:B------:R-:W-:Y:S02]  /*0450*/  VIADD R7, R13, 0xfffffffe ;  /* 0xfffffffe0d077836 */ /* 0x000fe40000000000 */
[----:B------:R-:W-:-:S03]  /*0460*/  VIADD R6, R6, UR8 ;  /* 0x0000000806067c36 */ /* 0x000fc60008000000 */
[----:B------:R-:W-:-:S05]  /*0470*/  LOP3.LUT R15, R22, R7, RZ, 0xfc, !PT ;  /* 0x00000007160f7212 */ /* 0x000fca00078efcff */
[----:B------:R0:W5:Y:S01]  /*0480*/  @!P6 LDG.E R0, desc[UR6][R2.64+-0xc] ;  /* 0xfffff4060200e981 */ /* 0x000162000c1e1900 */
[----:B------:R-:W-:Y:S02]  /*0490*/  SHF.R.U32.HI R15, RZ, 0x1f, R15 ;  /* 0x0000001fff0f7819 */ /* 0x000fe4000001160f */
[C---:B0-----:R-:W-:Y:S02]  /*04a0*/  IADD3 R3, P6, PT, R9.reuse, R6, RZ ;  /* 0x0000000609037210 */ /* 0x041fe40007fde0ff */
[----:B------:R-:W-:-:S04]  /*04b0*/  LOP3.LUT R17, R9, R7, RZ, 0xfc, !PT ;  /* 0x0000000709117212 */ /* 0x000fc800078efcff */
[----:B------:R-:W-:Y:S01]  /*04c0*/  SHF.R.U32.HI R17, RZ, 0x1f, R17 ;  /* 0x0000001fff117819 */ /* 0x000fe20000011611 */
[----:B--2---:R-:W-:Y:S04]  /*04d0*/  @!P0 STL [R1+0x4], R5 ;  /* 0x0000040501008387 */ /* 0x004fe80000100800 */
[----:B------:R-:W-:Y:S01]  /*04e0*/  @P0 STL [R1+0x4], RZ ;  /* 0x000004ff01000387 */ /* 0x000fe20000100800 */
[----:B------:R-:W-:-:S03]  /*04f0*/  ISETP.GE.AND P0, PT, R7, UR9, PT ;  /* 0x0000000907007c0c */ /* 0x000fc6000bf06270 */
[----:B---3--:R0:W-:Y:S04]  /*0500*/  @!P2 STL [R1+0x10], R12 ;  /* 0x0000100c0100a387 */ /* 0x0081e80000100800 */
[----:B------:R-:W-:Y:S01]  /*0510*/  @P2 STL [R1+0x10], RZ ;  /* 0x000010ff01002387 */ /* 0x000fe20000100800 */
[----:B------:R-:W-:-:S03]  /*0520*/  ISETP.GE.OR P2, PT, R22, UR8, P0 ;  /* 0x0000000816007c0c */ /* 0x000fc60008746670 */
[----:B----4-:R-:W-:Y:S01]  /*0530*/  @!P3 STL [R1+0x14], R26 ;  /* 0x0000141a0100b387 */ /* 0x010fe20000100800 */
[----:B0-----:R-:W-:Y:S02]  /*0540*/  LEA.HI.X.SX32 R12, R6, R11, 0x1, P6 ;  /* 0x0000000b060c7211 */ /* 0x001fe400030f0eff */
[----:B------:R-:W-:Y:S01]  /*0550*/  LEA R2, P6, R3, UR4, 0x2 ;  /* 0x0000000403027c11 */ /* 0x000fe2000f8c10ff */
[----:B------:R-:W-:Y:S01]  /*0560*/  @P3 STL [R1+0x14], RZ ;  /* 0x000014ff01003387 */ /* 0x000fe20000100800 */
[----:B------:R-:W-:Y:S02]  /*0570*/  ISETP.EQ.U32.OR P3, PT, R15, 0x1, P2 ;  /* 0x000000010f00780c */ /* 0x000fe40001762470 */
[----:B------:R-:W-:Y:S02]  /*0580*/  LEA.HI.X R3, R3, UR5, R12, 0x2, P6 ;  /* 0x0000000503037c11 */ /* 0x000fe4000b0f140c */
[C---:B------:R-:W-:Y:S01]  /*0590*/  LOP3.LUT R12, R16.reuse, R7, RZ, 0xfc, !PT ;  /* 0x00000007100c7212 */ /* 0x040fe200078efcff */
[----:B-----5:R0:W-:Y:S03]  /*05a0*/  @!P1 STL [R1+0x8], R4 ;  /* 0x0000080401009387 */ /* 0x0201e60000100800 */
[----:B------:R-:W-:Y:S01]  /*05b0*/  SHF.R.U32.HI R12, RZ, 0x1f, R12 ;  /* 0x0000001fff0c7819 */ /* 0x000fe2000001160c */
[----:B------:R-:W-:Y:S01]  /*05c0*/  @P1 STL [R1+0x8], RZ ;  /* 0x000008ff01001387 */ /* 0x000fe20000100800 */
[----:B------:R-:W-:-:S02]  /*05d0*/  ISETP.GE.OR P1, PT, R16, UR8, P0 ;  /* 0x0000000810007c0c */ /* 0x000fc40008726670 */
[----:B------:R-:W-:Y:S02]  /*05e0*/  ISETP.NE.U32.AND P2, PT, R17, 0x1, PT ;  /* 0x000000011100780c */ /* 0x000fe40003f45070 */
[----:B------:R-:W-:Y:S02]  /*05f0*/  ISETP.EQ.U32.OR P1, PT, R12, 0x1, P1 ;  /* 0x000000010c00780c */ /* 0x000fe40000f22470 */
[----:B------:R-:W2:Y:S01]  /*0600*/  @!P3 LDG.E R12, desc[UR6][R2.64+-0xc] ;  /* 0xfffff406020cb981 */ /* 0x000ea2000c1e1900 */
[----:B------:R-:W-:Y:S02]  /*0610*/  ISETP.GE.OR P6, PT, R7, UR9, !P2 ;  /* 0x0000000907007c0c */ /* 0x000fe4000d7c6670 */
[C---:B------:R-:W-:Y:S02]  /*0620*/  LOP3.LUT R5, R20.reuse, R7, RZ, 0xfc, !PT ;  /* 0x0000000714057212 */ /* 0x040fe400078efcff */
[----:B------:R-:W-:Y:S02]  /*0630*/  ISETP.GE.OR P2, PT, R20, UR8, P0 ;  /* 0x0000000814007c0c */ /* 0x000fe40008746670 */
[----:B------:R-:W-:-:S02]  /*0640*/  SHF.R.U32.HI R5, RZ, 0x1f, R5 ;  /* 0x0000001fff057819 */ /* 0x000fc40000011605 */
[----:B------:R-:W-:Y:S02]  /*0650*/  LOP3.LUT R15, R24, R7, RZ, 0xfc, !PT ;  /* 0x00000007180f7212 */ /* 0x000fe400078efcff */
[----:B------:R-:W-:-:S03]  /*0660*/  ISETP.EQ.U32.OR P2, PT, R5, 0x1, P2 ;  /* 0x000000010500780c */ /* 0x000fc60001742470 */
[----:B0-----:R-:W0:Y:S01]  /*0670*/  @!P6 LDC.64 R4, c[0x0][0x388] ;  /* 0x0000e200ff04eb82 */ /* 0x001e220000000a00 */
[----:B------:R-:W-:Y:S01]  /*0680*/  SHF.R.U32.HI R15, RZ, 0x1f, R15 ;  /* 0x0000001fff0f7819 */ /* 0x000fe2000001160f */
[----:B------:R-:W-:Y:S04]  /*0690*/  @!P4 STL [R1+0xc], R10 ;  /* 0x00000c0a0100c387 */ /* 0x000fe80000100800 */
[----:B------:R-:W-:Y:S01]  /*06a0*/  @P4 STL [R1+0xc], RZ ;  /* 0x00000cff01004387 */ /* 0x000fe20000100800 */
[----:B------:R-:W-:Y:S02]  /*06b0*/  ISETP.NE.U32.AND P4, PT, R15, 0x1, PT ;  /* 0x000000010f00780c */ /* 0x000fe40003f85070 */
[----:B------:R-:W-:Y:S02]  /*06c0*/  LOP3.LUT R17, R18, R7, RZ, 0xfc, !PT ;  /* 0x0000000712117212 */ /* 0x000fe400078efcff */
[----:B------:R-:W-:Y:S01]  /*06d0*/  ISETP.GT.OR P4, PT, R9, UR8, !P4 ;  /* 0x0000000809007c0c */ /* 0x000fe2000e784670 */
[----:B------:R1:W-:Y:S01]  /*06e0*/  @!P5 STL [R1+0x18], R8 ;  /* 0x000018080100d387 */ /* 0x0003e20000100800 */
[----:B------:R-:W-:-:S02]  /*06f0*/  SHF.R.U32.HI R17, RZ, 0x1f, R17 ;  /* 0x0000001fff117819 */ /* 0x000fc40000011611 */
[----:B------:R-:W-:Y:S01]  /*0700*/  ISETP.GE.OR P4, PT, R7, UR9, P4 ;  /* 0x0000000907007c0c */ /* 0x000fe2000a786670 */
[----:B------:R-:W-:Y:S01]  /*0710*/  @P5 STL [R1+0x18], RZ ;  /* 0x000018ff01005387 */ /* 0x000fe20000100800 */
[----:B------:R-:W-:Y:S01]  /*0720*/  ISETP.GE.OR P5, PT, R18, UR8, P0 ;  /* 0x0000000812007c0c */ /* 0x000fe200087a6670 */
[----:B------:R-:W-:Y:S02]  /*0730*/  @!P6 IMAD.IADD R15, R9, 0x1, R6 ;  /* 0x00000001090fe824 */ /* 0x000fe400078e0206 */
[----:B-1----:R-:W3:Y:S01]  /*0740*/  @!P1 LDG.E R8, desc[UR6][R2.64+0x4] ;  /* 0x0000040602089981 */ /* 0x002ee2000c1e1900 */
[----:B------:R-:W-:Y:S01]  /*0750*/  ISETP.EQ.U32.OR P5, PT, R17, 0x1, P5 ;  /* 0x000000011100780c */ /* 0x000fe20002fa2470 */
[----:B0-----:R-:W-:Y:S02]  /*0760*/  @!P6 IMAD.WIDE R4, R15, 0x4, R4 ;  /* 0x000000040f04e825 */ /* 0x001fe400078e0204 */
[----:B------:R-:W4:Y:S01]  /*0770*/  @!P2 LDG.E R17, desc[UR6][R2.64+-0x8] ;  /* 0xfffff8060211a981 */ /* 0x000f22000c1e1900 */
[----:B------:R-:W-:-:S03]  /*0780*/  LOP3.LUT R7, R14, R7, RZ, 0xfc, !PT ;  /* 0x000000070e077212 */ /* 0x000fc600078efcff */
[----:B------:R-:W5:Y:S01]  /*0790*/  @!P4 LDG.E R26, desc[UR6][R2.64+-0x4] ;  /* 0xfffffc06021ac981 */ /* 0x000f62000c1e1900 */
[----:B------:R-:W-:-:S03]  /*07a0*/  ISETP.GE.OR P0, PT, R14, UR8, P0 ;  /* 0x000000080e007c0c */ /* 0x000fc60008706670 */
[----:B------:R0:W5:Y:S01]  /*07b0*/  @!P6 LDG.E R15, desc[UR6][R4.64] ;  /* 0x00000006040fe981 */ /* 0x000162000c1e1900 */
[----:B------:R-:W-:-:S03]  /*07c0*/  SHF.R.U32.HI R7, RZ, 0x1f, R7 ;  /* 0x0000001fff077819 */ /* 0x000fc60000011607 */
[----:B------:R-:W5:Y:S01]  /*07d0*/  @!P5 LDG.E R28, desc[UR6][R2.64+0x8] ;  /* 0x00000806021cd981 */ /* 0x000f62000c1e1900 */
[----:B------:R-:W-:-:S13]  /*07e0*/  ISETP.EQ.U32.OR P0, PT, R7, 0x1, P0 ;  /* 0x000000010700780c */ /* 0x000fda0000702470 */
[----:B------:R1:W5:Y:S01]  /*07f0*/  @!P0 LDG.E R10, desc[UR6][R2.64+0xc] ;  /* 0x00000c06020a8981 */ /* 0x000362000c1e1900 */
[----:B------:R-:W-:-:S05]  /*0800*/  VIADD R7, R13, 0xffffffff ;  /* 0xffffffff0d077836 */ /* 0x000fca0000000000 */
[----:B------:R-:W-:-:S04]  /*0810*/  LOP3.LUT R19, R9, R7, RZ, 0xfc, !PT ;  /* 0x0000000709137212 */ /* 0x000fc800078efcff */
[----:B------:R-:W-:Y:S02]  /*0820*/  SHF.R.U32.HI R19, RZ, 0x1f, R19 ;  /* 0x0000001fff137819 */ /* 0x000fe40000011613 */
[-C--:B0-----:R-:W-:Y:S01]  /*0830*/  LOP3.LUT R5, R20, R7.reuse, RZ, 0xfc, !PT ;  /* 0x0000000714057212 */ /* 0x081fe200078efcff */
[----:B------:R-:W-:Y:S01]  /*0840*/  VIADD R6, R6, UR8 ;  /* 0x0000000806067c36 */ /* 0x000fe20008000000 */
[----:B------:R-:W-:Y:S02]  /*0850*/  LOP3.LUT R4, R22, R7, RZ, 0xfc, !PT ;  /* 0x0000000716047212 */ /* 0x000fe400078efcff */
[----:B------:R-:W-:Y:S02]  /*0860*/  SHF.R.U32.HI R5, RZ, 0x1f, R5 ;  /* 0x0000001fff057819 */ /* 0x000fe40000011605 */
[----:B------:R-:W-:Y:S01]  /*0870*/  SHF.R.U32.HI R4, RZ, 0x1f, R4 ;  /* 0x0000001fff047819 */ /* 0x000fe20000011604 */
[----:B--2---:R0:W-:Y:S04]  /*0880*/  @!P3 STL [R1+0x1c], R12 ;  /* 0x00001c0c0100b387 */ /* 0x0041e80000100800 */
[----:B------:R-:W-:Y:S01]  /*0890*/  @P3 STL [R1+0x1c], RZ ;  /* 0x00001cff01003387 */ /* 0x000fe20000100800 */
[----:B------:R-:W-:-:S04]  /*08a0*/  ISETP.NE.U32.AND P3, PT, R19, 0x1, PT ;  /* 0x000000011300780c */ /* 0x000fc80003f65070 */
[----:B------:R-:W-:-:S13]  /*08b0*/  ISETP.GT.U32.OR P3, PT, R13, UR9, !P3 ;  /* 0x000000090d007c0c */ /* 0x000fda000df64470 */
[----:B-1----:R-:W1:Y:S01]  /*08c0*/  @!P3 LDC.64 R2, c[0x0][0x388] ;  /* 0x0000e200ff02bb82 */ /* 0x002e620000000a00 */
[----:B------:R-:W-:Y:S01]  /*08d0*/  LOP3.LUT R19, R24, R7, RZ, 0xfc, !PT ;  /* 0x0000000718137212 */ /* 0x000fe200078efcff */
[----:B---3--:R-:W-:Y:S04]  /*08e0*/  @!P1 STL [R1+0x2c], R8 ;  /* 0x00002c0801009387 */ /* 0x008fe80000100800 */
[----:B------:R-:W-:Y:S01]  /*08f0*/  @P1 STL [R1+0x2c], RZ ;  /* 0x00002cff01001387 */ /* 0x000fe20000100800 */
[----:B------:R-:W-:Y:S01]  /*0900*/  ISETP.NE.U32.AND P1, PT, R5, 0x1, PT ;  /* 0x000000010500780c */ /* 0x000fe20003f25070 */
[----:B------:R-:W-:Y:S02]  /*0910*/  @!P3 IMAD.IADD R5, R9, 0x1, R6 ;  /* 0x000000010905b824 */ /* 0x000fe400078e0206 */
[----:B----4-:R-:W-:Y:S02]  /*0920*/  @!P2 STL [R1+0x20], R17 ;  /* 0x000020110100a387 */ /* 0x010fe40000100800 */
[----:B-1----:R-:W-:-:S02]  /*0930*/  @!P3 IMAD.WIDE R2, R5, 0x4, R2 ;  /* 0x000000040502b825 */ /* 0x002fc400078e0202 */
[----:B------:R-:W-:Y:S01]  /*0940*/  @P2 STL [R1+0x20], RZ ;  /* 0x000020ff01002387 */ /* 0x000fe20000100800 */
[----:B------:R-:W-:Y:S02]  /*0950*/  ISETP.NE.U32.AND P2, PT, R4, 0x1, PT ;  /* 0x000000010400780c */ /* 0x000fe40003f45070 */
[----:B------:R-:W-:Y:S01]  /*0960*/  LOP3.LUT R4, R16, R7, RZ, 0xfc, !PT ;  /* 0x0000000710047212 */ /* 0x000fe200078efcff */
[----:B-----5:R-:W-:Y:S04]  /*0970*/  @!P4 STL [R1+0x24], R26 ;  /* 0x0000241a0100c387 */ /* 0x020fe80000100800 */
[----:B------:R1:W-:Y:S01]  /*0980*/  @!P6 STL [R1+0x28], R15 ;  /* 0x0000280f0100e387 */ /* 0x0003e20000100800 */
[----:B------:R-:W-:-:S03]  /*0990*/  SHF.R.U32.HI R4, RZ, 0x1f, R4 ;  /* 0x0000001fff047819 */ /* 0x000fc60000011604 */
[----:B------:R-:W-:Y:S01]  /*09a0*/  @P4 STL [R1+0x24], RZ ;  /* 0x000024ff01004387 */ /* 0x000fe20000100800 */
[----:B0-----:R-:W-:-:S03]  /*09b0*/  IADD3 R12, P4, PT, R9, R6, RZ ;  /* 0x00000006090c7210 */ /* 0x001fc60007f9e0ff */
[----:B-1----:R-:W2:Y:S01]  /*09c0*/  @!P3 LDG.E R15, desc[UR6][R2.64] ;  /* 0x00000006020fb981 */ /* 0x002ea2000c1e1900 */
[----:B------:R-:W-:Y:S02]  /*09d0*/  SHF.R.U32.HI R19, RZ, 0x1f, R19 ;  /* 0x0000001fff137819 */ /* 0x000fe40000011613 */
[----:B------:R-:W-:Y:S01]  /*09e0*/  LEA.HI.X.SX32 R17, R6, R11, 0x1, P4 ;  /* 0x0000000b06117211 */ /* 0x000fe200020f0eff */
[----:B------:R-:W-:Y:S01]  /*09f0*/  @P6 STL [R1+0x28], RZ ;  /* 0x000028ff01006387 */ /* 0x000fe20000100800 */
[----:B------:R-:W-:Y:S02]  /*0a00*/  ISETP.NE.U32.AND P6, PT, R4, 0x1, PT ;  /* 0x000000010400780c */ /* 0x000fe40003fc5070 */
[----:B------:R-:W-:Y:S01]  /*0a10*/  LOP3.LUT R8, R18, R7, RZ, 0xfc, !PT ;  /* 0x0000000712087212 */ /* 0x000fe200078efcff */
[----:B------:R0:W-:Y:S01]  /*0a20*/  @!P5 STL [R1+0x30], R28 ;  /* 0x0000301c0100d387 */ /* 0x0001e20000100800 */
[----:B------:R-:W-:Y:S02]  /*0a30*/  LEA R4, P4, R12, UR4, 0x2 ;  /* 0x000000040c047c11 */ /* 0x000fe4000f8810ff */
[----:B------:R-:W-:Y:S01]  /*0a40*/  ISETP.GE.OR P2, PT, R22, UR8, !P2 ;  /* 0x0000000816007c0c */ /* 0x000fe2000d746670 */
[----:B------:R-:W-:Y:S01]  /*0a50*/  @P5 STL [R1+0x30], RZ ;  /* 0x000030ff01005387 */ /* 0x000fe20000100800 */
[----:B------:R-:W-:-:S02]  /*0a60*/  ISETP.NE.U32.AND P5, PT, R19, 0x1, PT ;  /* 0x000000011300780c */ /* 0x000fc40003fa5070 */
[----:B------:R-:W-:Y:S02]  /*0a70*/  SHF.R.U32.HI R8, RZ, 0x1f, R8 ;  /* 0x0000001fff087819 */ /* 0x000fe40000011608 */
[----:B------:R-:W-:Y:S02]  /*0a80*/  ISETP.GE.OR P1, PT, R20, UR8, !P1 ;  /* 0x0000000814007c0c */ /* 0x000fe4000cf26670 */
[----:B------:R-:W-:Y:S02]  /*0a90*/  LEA.HI.X R5, R12, UR5, R17, 0x2, P4 ;  /* 0x000000050c057c11 */ /* 0x000fe4000a0f1411 */
[----:B------:R-:W-:Y:S02]  /*0aa0*/  ISETP.GT.U32.OR P4, PT, R13, UR9, P2 ;  /* 0x000000090d007c0c */ /* 0x000fe40009784470 */
[----:B------:R-:W-:Y:S02]  /*0ab0*/  ISETP.GE.OR P6, PT, R16, UR8, !P6 ;  /* 0x0000000810007c0c */ /* 0x000fe4000f7c6670 */
[----:B------:R-:W-:-:S02]  /*0ac0*/  ISETP.NE.U32.AND P2, PT, R8, 0x1, PT ;  /* 0x000000010800780c */ /* 0x000fc40003f45070 */
[----:B------:R-:W-:Y:S02]  /*0ad0*/  LOP3.LUT R7, R14, R7, RZ, 0xfc, !PT ;  /* 0x000000070e077212 */ /* 0x000fe400078efcff */
[----:B------:R-:W-:Y:S02]  /*0ae0*/  ISETP.GT.U32.OR P1, PT, R13, UR9, P1 ;  /* 0x000000090d007c0c */ /* 0x000fe40008f24470 */
[----:B------:R-:W-:Y:S02]  /*0af0*/  ISETP.GT.OR P5, PT, R9, UR8, !P5 ;  /* 0x0000000809007c0c */ /* 0x000fe4000efa4670 */
[C---:B------:R-:W-:Y:S01]  /*0b00*/  ISETP.GT.U32.OR P6, PT, R13.reuse, UR9, P6 ;  /* 0x000000090d007c0c */ /* 0x040fe2000b7c4470 */
[----:B------:R1:W-:Y:S01]  /*0b10*/  @!P0 STL [R1+0x34], R10 ;  /* 0x0000340a01008387 */ /* 0x0003e20000100800 */
[----:B------:R-:W-:Y:S02]  /*0b20*/  SHF.R.U32.HI R7, RZ, 0x1f, R7 ;  /* 0x0000001fff077819 */ /* 0x000fe40000011607 */
[----:B------:R-:W-:Y:S01]  /*0b30*/  ISETP.GT.U32.OR P5, PT, R13, UR9, P5 ;  /* 0x000000090d007c0c */ /* 0x000fe2000afa4470 */
[----:B------:R-:W3:Y:S01]  /*0b40*/  @!P4 LDG.E R12, desc[UR6][R4.64+-0xc] ;  /* 0xfffff406040cc981 */ /* 0x000ee2000c1e1900 */
[----:B------:R-:W-:-:S03]  /*0b50*/  ISETP.GE.OR P2, PT, R18, UR8, !P2 ;  /* 0x0000000812007c0c */ /* 0x000fc6000d746670 */
[----:B------:R-:W-:Y:S01]  /*0b60*/  @P0 STL [R1+0x34], RZ ;  /* 0x000034ff01000387 */ /* 0x000fe20000100800 */
[----:B------:R-:W-:Y:S02]  /*0b70*/  ISETP.NE.U32.AND P0, PT, R7, 0x1, PT ;  /* 0x000000010700780c */ /* 0x000fe40003f05070 */
[----:B------:R-:W-:Y:S01]  /*0b80*/  ISETP.GT.U32.OR P2, PT, R13, UR9, P2 ;  /* 0x000000090d007c0c */ /* 0x000fe20009744470 */
[----:B------:R-:W4:Y:S01]  /*0b90*/  @!P1 LDG.E R26, desc[UR6][R4.64+-0x8] ;  /* 0xfffff806041a9981 */ /* 0x000f22000c1e1900 */
[----:B------:R-:W-:-:S03]  /*0ba0*/  ISETP.GE.OR P0, PT, R14, UR8, !P0 ;  /* 0x000000080e007c0c */ /* 0x000fc6000c706670 */
[----:B------:R-:W5:Y:S01]  /*0bb0*/  @!P6 LDG.E R17, desc[UR6][R4.64+0x4] ;  /* 0x000004060411e981 */ /* 0x000f62000c1e1900 */
[----:B------:R-:W-:-:S03]  /*0bc0*/  ISETP.GT.U32.OR P0, PT, R13, UR9, P0 ;  /* 0x000000090d007c0c */ /* 0x000fc60008704470 */
[----:B0-----:R-:W5:Y:S04]  /*0bd0*/  @!P5 LDG.E R28, desc[UR6][R4.64+-0x4] ;  /* 0xfffffc06041cd981 */ /* 0x001f68000c1e1900 */
[----:B------:R-:W5:Y:S06]  /*0be0*/  @!P2 LDG.E R19, desc[UR6][R4.64+0x8] ;  /* 0x000008060413a981 */ /* 0x000f6c000c1e1900 */
[----:B------:R0:W5:Y:S01]  /*0bf0*/  @!P0 LDG.E R8, desc[UR6][R4.64+0xc] ;  /* 0x00000c0604088981 */ /* 0x000162000c1e1900 */
[----:B------:R-:W-:Y:S01]  /*0c00*/  VIADD R6, R6, UR8 ;  /* 0x0000000806067c36 */ /* 0x000fe20008000000 */
[----:B-1----:R-:W-:-:S02]  /*0c10*/  SHF.R.U32.HI R10, RZ, 0x1f, R22 ;  /* 0x0000001fff0a7819 */ /* 0x002fc40000011616 */
[----:B------:R-:W-:Y:S02]  /*0c20*/  SHF.R.U32.HI R24, RZ, 0x1f, R24 ;  /* 0x0000001fff187819 */ /* 0x000fe40000011618 */
[----:B0-----:R-:W-:Y:S01]  /*0c30*/  SHF.R.U32.HI R4, RZ, 0x1f, R20 ;  /* 0x0000001fff047819 */ /* 0x001fe20000011614 */
[----:B--2---:R0:W-:Y:S04]  /*0c40*/  @!P3 STL [R1+0x44], R15 ;  /* 0x0000440f0100b387 */ /* 0x0041e80000100800 */
[----:B------:R-:W-:Y:S01]  /*0c50*/  @P3 STL [R1+0x44], RZ ;  /* 0x000044ff01003387 */ /* 0x000fe20000100800 */
[----:B------:R-:W-:-:S13]  /*0c60*/  LOP3.LUT P3, R7, R9, 0x80000000, RZ, 0xc0, !PT ;  /* 0x8000000009077812 */ /* 0x000fda000786c0ff */
[----:B------:R-:W1:Y:S01]  /*0c70*/  @!P3 LDC.64 R2, c[0x0][0x388] ;  /* 0x0000e200ff02bb82 */ /* 0x000e620000000a00 */
[----:B0-----:R-:W-:Y:S01]  /*0c80*/  @!P3 IMAD.IADD R15, R9, 0x1, R6 ;  /* 0x00000001090fb824 */ /* 0x001fe200078e0206 */
[----:B---3--:R0:W-:Y:S04]  /*0c90*/  @!P4 STL [R1+0x38], R12 ;  /* 0x0000380c0100c387 */ /* 0x0081e80000100800 */
[----:B----4-:R-:W-:Y:S01]  /*0ca0*/  @!P1 STL [R1+0x3c], R26 ;  /* 0x00003c1a01009387 */ /* 0x010fe20000100800 */
[----:B0-----:R-:W-:-:S03]  /*0cb0*/  VIADD R12, R6, UR8 ;  /* 0x00000008060c7c36 */ /* 0x001fc60008000000 */
[----:B------:R-:W-:Y:S01]  /*0cc0*/  @P1 STL [R1+0x3c], RZ ;  /* 0x00003cff01001387 */ /* 0x000fe20000100800 */
[----:B------:R-:W-:-:S03]  /*0cd0*/  ISETP.NE.U32.AND P1, PT, R10, 0x1, PT ;  /* 0x000000010a00780c */ /* 0x000fc60003f25070 */
[----:B-----5:R-:W-:Y:S01]  /*0ce0*/  @!P6 STL [R1+0x48], R17 ;  /* 0x000048110100e387 */ /* 0x020fe20000100800 */
[----:B------:R-:W-:-:S03]  /*0cf0*/  VIADD R10, R13, 0x1 ;  /* 0x000000010d0a7836 */ /* 0x000fc60000000000 */
[----:B------:R-:W-:Y:S01]  /*0d00*/  @P6 STL [R1+0x48], RZ ;  /* 0x000048ff01006387 */ /* 0x000fe20000100800 */
[----:B------:R-:W-:-:S03]  /*0d10*/  IADD3 R5, P6, PT, R9, R12, RZ ;  /* 0x0000000c09057210 */ /* 0x000fc60007fde0ff */
[----:B------:R-:W-:Y:S01]  /*0d20*/  @!P5 STL [R1+0x40], R28 ;  /* 0x0000401c0100d387 */ /* 0x000fe20000100800 */
[----:B------:R-:W-:-:S03]  /*0d30*/  ISETP.GE.OR P1, PT, R22, UR8, !P1 ;  /* 0x0000000816007c0c */ /* 0x000fc6000cf26670 */
[----:B------:R-:W-:Y:S01]  /*0d40*/  @P5 STL [R1+0x40], RZ ;  /* 0x000040ff01005387 */ /* 0x000fe20000100800 */
[----:B------:R-:W-:Y:S02]  /*0d50*/  ISETP.NE.U32.AND P5, PT, R4, 0x1, PT ;  /* 0x000000010400780c */ /* 0x000fe40003fa5070 */
[----:B------:R-:W-:Y:S01]  /*0d60*/  LEA.HI.X.SX32 R22, R12, R11, 0x1, P6 ;  /* 0x0000000b0c167211 */ /* 0x000fe200030f0eff */
[----:B------:R-:W-:Y:S01]  /*0d70*/  @!P2 STL [R1+0x4c], R19 ;  /* 0x00004c130100a387 */ /* 0x000fe20000100800 */
[----:B------:R-:W-:Y:S02]  /*0d80*/  LEA R4, P6, R5, UR4, 0x2 ;  /* 0x0000000405047c11 */ /* 0x000fe4000f8c10ff */
[----:B------:R-:W-:Y:S01]  /*0d90*/  ISETP.GE.OR P5, PT, R20, UR8, !P5 ;  /* 0x0000000814007c0c */ /* 0x000fe2000efa6670 */
[----:B------:R-:W-:Y:S01]  /*0da0*/  @P4 STL [R1+0x38], RZ ;  /* 0x000038ff01004387 */ /* 0x000fe20000100800 */
[----:B------:R-:W-:-:S03]  /*0db0*/  ISETP.NE.U32.AND P4, PT, R24, 0x1, PT ;  /* 0x000000011800780c */ /* 0x000fc60003f85070 */
[----:B------:R-:W-:Y:S01]  /*0dc0*/  @P2 STL [R1+0x4c], RZ ;  /* 0x00004cff01002387 */ /* 0x000fe20000100800 */
[C---:B------:R-:W-:Y:S01]  /*0dd0*/  ISETP.GE.U32.OR P2, PT, R10.reuse, UR9, P1 ;  /* 0x000000090a007c0c */ /* 0x040fe20008f46470 */
[----:B-1----:R-:W-:Y:S01]  /*0de0*/  @!P3 IMAD.WIDE R2, R15, 0x4, R2 ;  /* 0x000000040f02b825 */ /* 0x002fe200078e0202 */
[----:B------:R-:W-:Y:S02]  /*0df0*/  LEA.HI.X R5, R5, UR5, R22, 0x2, P6 ;  /* 0x0000000505057c11 */ /* 0x000fe4000b0f1416 */
[----:B------:R-:W-:Y:S02]  /*0e00*/  ISETP.GT.OR P4, PT, R9, UR8, !P4 ;  /* 0x0000000809007c0c */ /* 0x000fe4000e784670 */
[C---:B------:R-:W-:Y:S01]  /*0e10*/  ISETP.GE.U32.OR P6, PT, R10.reuse, UR9, P5 ;  /* 0x000000090a007c0c */ /* 0x040fe2000afc6470 */
[----:B------:R0:W-:Y:S04]  /*0e20*/  @!P0 STL [R1+0x50], R8 ;  /* 0x0000500801008387 */ /* 0x0001e80000100800 */
[----:B------:R-:W-:Y:S01]  /*0e30*/  @P0 STL [R1+0x50], RZ ;  /* 0x000050ff01000387 */ /* 0x000fe20000100800 */
[----:B------:R-:W-:-:S03]  /*0e40*/  ISETP.GE.U32.OR P0, PT, R10, UR9, P4 ;  /* 0x000000090a007c0c */ /* 0x000fc6000a706470 */
[----:B------:R-:W2:Y:S04]  /*0e50*/  @!P3 LDG.E R2, desc[UR6][R2.64] ;  /* 0x000000060202b981 */ /* 0x000ea8000c1e1900 */
[----:B------:R-:W3:Y:S04]  /*0e60*/  @!P2 LDG.E R20, desc[UR6][R4.64+-0xc] ;  /* 0xfffff4060414a981 */ /* 0x000ee8000c1e1900 */
[----:B------:R-:W4:Y:S04]  /*0e70*/  @!P6 LDG.E R22, desc[UR6][R4.64+-0x8] ;  /* 0xfffff8060416e981 */ /* 0x000f28000c1e1900 */
[----:B------:R-:W5:Y:S01]  /*0e80*/  @!P0 LDG.E R24, desc[UR6][R4.64+-0x4] ;  /* 0xfffffc0604188981 */ /* 0x000f62000c1e1900 */
[----:B------:R-:W-:-:S02]  /*0e90*/  SHF.R.U32.HI R15, RZ, 0x1f, R16 ;  /* 0x0000001fff0f7819 */ /* 0x000fc40000011610 */
[----:B0-----:R-:W-:Y:S01]  /*0ea0*/  SHF.R.U32.HI R8, RZ, 0x1f, R18 ;  /* 0x0000001fff087819 */ /* 0x001fe20000011612 */
[----:B--2---:R0:W-:Y:S04]  /*0eb0*/  @!P3 STL [R1+0x60], R2 ;  /* 0x000060020100b387 */ /* 0x0041e80000100800 */
[----:B------:R-:W-:Y:S01]  /*0ec0*/  @P3 STL [R1+0x60], RZ ;  /* 0x000060ff01003387 */ /* 0x000fe20000100800 */
[----:B------:R-:W-:-:S03]  /*0ed0*/  ISETP.NE.U32.AND P3, PT, R15, 0x1, PT ;  /* 0x000000010f00780c */ /* 0x000fc60003f65070 */
[----:B---3--:R-:W-:Y:S01]  /*0ee0*/  @!P2 STL [R1+0x70], R20 ;  /* 0x000070140100a387 */ /* 0x008fe20000100800 */
[----:B------:R-:W-:-:S03]  /*0ef0*/  ISETP.GE.OR P3, PT, R16, UR8, !P3 ;  /* 0x0000000810007c0c */ /* 0x000fc6000df66670 */
[----:B------:R-:W-:Y:S01]  /*0f00*/  @P2 STL [R1+0x70], RZ ;  /* 0x000070ff01002387 */ /* 0x000fe20000100800 */
[----:B------:R-:W-:-:S03]  /*0f10*/  ISETP.NE.U32.AND P2, PT, R8, 0x1, PT ;  /* 0x000000010800780c */ /* 0x000fc60003f45070 */
[----:B----4-:R-:W-:Y:S01]  /*0f20*/  @!P6 STL [R1+0x74], R22 ;  /* 0x000074160100e387 */ /* 0x010fe20000100800 */
[----:B------:R-:W-:-:S03]  /*0f30*/  ISETP.GE.OR P2, PT, R18, UR8, !P2 ;  /* 0x0000000812007c0c */ /* 0x000fc6000d746670 */
[----:B------:R-:W-:Y:S01]  /*0f40*/  @P6 STL [R1+0x74], RZ ;  /* 0x000074ff01006387 */ /* 0x000fe20000100800 */
[----:B------:R-:W-:-:S03]  /*0f50*/  ISETP.GE.U32.OR P6, PT, R10, UR9, P3 ;  /* 0x000000090a007c0c */ /* 0x000fc60009fc6470 */
[----:B-----5:R-:W-:Y:S04]  /*0f60*/  @!P0 STL [R1+0x78], R24 ;  /* 0x0000781801008387 */ /* 0x020fe80000100800 */
[----:B------:R-:W-:Y:S01]  /*0f70*/  @P0 STL [R1+0x78], RZ ;  /* 0x000078ff01000387 */ /* 0x000fe20000100800 */
[----:B------:R-:W-:-:S05]  /*0f80*/  ISETP.GE.U32.OR P0, PT, R10, UR9, P2 ;  /* 0x000000090a007c0c */ /* 0x000fca0009706470 */
[----:B------:R-:W2:Y:S08]  /*0f90*/  @!P6 LDG.E R8, desc[UR6][R4.64+0x4] ;  /* 0x000004060408e981 */ /* 0x000eb0000c1e1900 */
[----:B------:R-:W3:Y:S04]  /*0fa0*/  @!P0 LDG.E R16, desc[UR6][R4.64+0x8] ;  /* 0x0000080604108981 */ /* 0x000ee8000c1e1900 */
[----:B--2---:R1:W-:Y:S04]  /*0fb0*/  @!P6 STL [R1+0x80], R8 ;  /* 0x000080080100e387 */ /* 0x0043e80000100800 */
[----:B------:R-:W-:Y:S01]  /*0fc0*/  @P6 STL [R1+0x80], RZ ;  /* 0x000080ff01006387 */ /* 0x000fe20000100800 */
[----:B------:R-:W-:-:S03]  /*0fd0*/  ISETP.NE.AND P6, PT, R7, RZ, PT ;  /* 0x000000ff0700720c */ /* 0x000fc60003fc5270 */
[----:B---3--:R-:W-:Y:S04]  /*0fe0*/  @!P0 STL [R1+0x84], R16 ;  /* 0x0000841001008387 */ /* 0x008fe80000100800 */
[----:B------:R-:W-:Y:S01]  /*0ff0*/  @P0 STL [R1+0x84], RZ ;  /* 0x000084ff01000387 */ /* 0x000fe20000100800 */
[----:B------:R-:W-:-:S13]  /*1000*/  ISETP.GE.U32.OR P0, PT, R10, UR9, P6 ;  /* 0x000000090a007c0c */ /* 0x000fda000b706470 */
[----:B------:R-:W2:Y:S01]  /*1010*/  @!P0 LDC.64 R18, c[0x0][0x388] ;  /* 0x0000e200ff128b82 */ /* 0x000ea20000000a00 */
[----:B0-----:R-:W-:-:S04]  /*1020*/  @!P0 IMAD.IADD R2, R9, 0x1, R12 ;  /* 0x0000000109028824 */ /* 0x001fc800078e020c */
[----:B--2---:R-:W-:-:S06]  /*1030*/  @!P0 IMAD.WIDE R2, R2, 0x4, R18 ;  /* 0x0000000402028825 */ /* 0x004fcc00078e0212 */
[----:B------:R-:W2:Y:S01]  /*1040*/  @!P0 LDG.E R2, desc[UR6][R2.64] ;  /* 0x0000000602028981 */ /* 0x000ea2000c1e1900 */
[----:B------:R-:W-:Y:S02]  /*1050*/  VIADD R7, R13, 0x2 ;  /* 0x000000020d077836 */ /* 0x000fe40000000000 */
[----:B-1----:R-:W-:Y:S01]  /*1060*/  VIADD R8, R12, UR8 ;  /* 0x000000080c087c36 */ /* 0x002fe20008000000 */
[----:B--2---:R0:W-:Y:S04]  /*1070*/  @!P0 STL [R1+0x7c], R2 ;  /* 0x00007c0201008387 */ /* 0x0041e80000100800 */
[----:B------:R-:W-:Y:S01]  /*1080*/  @P0 STL [R1+0x7c], RZ ;  /* 0x00007cff01000387 */ /* 0x000fe20000100800 */
[----:B------:R-:W-:-:S13]  /*1090*/  ISETP.GE.U32.OR P0, PT, R7, UR9, P6 ;  /* 0x0000000907007c0c */ /* 0x000fda000b706470 */
[----:B------:R-:W1:Y:S01]  /*10a0*/  @!P0 LDC.64 R18, c[0x0][0x388] ;  /* 0x0000e200ff128b82 */ /* 0x000e620000000a00 */
[----:B------:R-:W-:-:S04]  /*10b0*/  @!P0 IMAD.IADD R12, R9, 0x1, R8 ;  /* 0x00000001090c8824 */ /* 0x000fc800078e0208 */
[----:B-1----:R-:W-:-:S06]  /*10c0*/  @!P0 IMAD.WIDE R18, R12, 0x4, R18 ;  /* 0x000000040c128825 */ /* 0x002fcc00078e0212 */
[----:B------:R-:W2:Y:S01]  /*10d0*/  @!P0 LDG.E R18, desc[UR6][R18.64] ;  /* 0x0000000612128981 */ /* 0x000ea2000c1e1900 */
[----:B------:R-:W-:Y:S02]  /*10e0*/  SHF.R.U32.HI R20, RZ, 0x1f, R14 ;  /* 0x0000001fff147819 */ /* 0x000fe4000001160e */
[----:B------:R-:W-:Y:S01]  /*10f0*/  P2R R15, PR, RZ, 0x40 ;  /* 0x00000040ff0f7803 */ /* 0x000fe20000000000 */
[----:B--2---:R1:W-:Y:S04]  /*1100*/  @!P0 STL [R1+0x98], R18 ;  /* 0x0000981201008387 */ /* 0x0043e80000100800 */
[----:B------:R-:W-:Y:S01]  /*1110*/  @P0 STL [R1+0x98], RZ ;  /* 0x000098ff01000387 */ /* 0x000fe20000100800 */
[----:B------:R-:W-:-:S04]  /*1120*/  IADD3 R3, P0, PT, R9, R8, RZ ;  /* 0x0000000809037210 */ /* 0x000fc80007f1e0ff */
[----:B0-----:R-:W-:Y:S02]  /*1130*/  LEA.HI.X.SX32 R2, R8, R11, 0x1, P0 ;  /* 0x0000000b08027211 */ /* 0x001fe400000f0eff */
[----:B------:R-:W-:-:S04]  /*1140*/  LEA R16, P0, R3, UR4, 0x2 ;  /* 0x0000000403107c11 */ /* 0x000fc8000f8010ff */
[----:B------:R-:W-:Y:S02]  /*1150*/  LEA.HI.X R17, R3, UR5, R2, 0x2, P0 ;  /* 0x0000000503117c11 */ /* 0x000fe400080f1402 */
[----:B------:R-:W-:Y:S01]  /*1160*/  IADD3 R3, P0, PT, R9, R6, RZ ;  /* 0x0000000609037210 */ /* 0x000fe20007f1e0ff */
[----:B------:R-:W-:-:S03]  /*1170*/  VIADD R8, R8, UR8 ;  /* 0x0000000808087c36 */ /* 0x000fc60008000000 */
[----:B------:R-:W-:Y:S02]  /*1180*/  LEA.HI.X.SX32 R12, R6, R11, 0x1, P0 ;  /* 0x0000000b060c7211 */ /* 0x000fe400000f0eff */
[----:B------:R-:W-:-:S04]  /*1190*/  LEA R2, P0, R3, UR4, 0x2 ;  /* 0x0000000403027c11 */ /* 0x000fc8000f8010ff */
[----:B------:R-:W-:Y:S02]  /*11a0*/  LEA.HI.X R3, R3, UR5, R12, 0x2, P0 ;  /* 0x0000000503037c11 */ /* 0x000fe400080f140c */
[----:B------:R-:W-:-:S03]  /*11b0*/  IADD3 R12, P0, PT, R9, R8, RZ ;  /* 0x00000008090c7210 */ /* 0x000fc60007f1e0ff */
[----:B------:R-:W2:Y:S01]  /*11c0*/  @!P2 LDG.E R22, desc[UR6][R2.64+0x8] ;  /* 0x000008060216a981 */ /* 0x000ea2000c1e1900 */
[----:B------:R-:W-:Y:S02]  /*11d0*/  LEA.HI.X.SX32 R11, R8, R11, 0x1, P0 ;  /* 0x0000000b080b7211 */ /* 0x000fe400000f0eff */
[----:B-1----:R-:W-:-:S04]  /*11e0*/  LEA R18, P0, R12, UR4, 0x2 ;  /* 0x000000040c127c11 */ /* 0x002fc8000f8010ff */
[----:B------:R-:W-:Y:S02]  /*11f0*/  LEA.HI.X R19, R12, UR5, R11, 0x2, P0 ;  /* 0x000000050c137c11 */ /* 0x000fe400080f140b */
[----:B------:R-:W-:Y:S02]  /*1200*/  ISETP.NE.U32.AND P0, PT, R20, 0x1, PT ;  /* 0x000000011400780c */ /* 0x000fe40003f05070 */
[----:B------:R-:W3:Y:S02]  /*1210*/  @!P3 LDG.E R20, desc[UR6][R2.64+0x4] ;  /* 0x000004060214b981 */ /* 0x000ee4000c1e1900 */
[----:B------:R-:W-:-:S04]  /*1220*/  ISETP.GE.OR P0, PT, R14, UR8, !P0 ;  /* 0x000000080e007c0c */ /* 0x000fc8000c706670 */
[----:B------:R-:W-:-:S13]  /*1230*/  ISETP.GE.U32.OR P6, PT, R10, UR9, P0 ;  /* 0x000000090a007c0c */ /* 0x000fda00087c6470 */
[----:B------:R-:W4:Y:S04]  /*1240*/  @!P6 LDG.E R4, desc[UR6][R4.64+0xc] ;  /* 0x00000c060404e981 */ /* 0x000f28000c1e1900 */
[----:B----4-:R-:W-:Y:S04]  /*1250*/  @!P6 STL [R1+0x88], R4 ;  /* 0x000088040100e387 */ /* 0x010fe80000100800 */
[----:B------:R-:W-:Y:S01]  /*1260*/  @P6 STL [R1+0x88], RZ ;  /* 0x000088ff01006387 */ /* 0x000fe20000100800 */
[----:B------:R-:W-:-:S13]  /*1270*/  ISETP.GE.U32.OR P6, PT, R7, UR9, P1 ;  /* 0x0000000907007c0c */ /* 0x000fda0008fc6470 */
[----:B------:R-:W4:Y:S04]  /*1280*/  @!P6 LDG.E R10, desc[UR6][R16.64+-0xc] ;  /* 0xfffff406100ae981 */ /* 0x000f28000c1e1900 */
[----:B----4-:R0:W-:Y:S04]  /*1290*/  @!P6 STL [R1+0x8c], R10 ;  /* 0x00008c0a0100e387 */ /* 0x0101e80000100800 */
[----:B------:R-:W-:Y:S01]  /*12a0*/  @P6 STL [R1+0x8c], RZ ;  /* 0x00008cff01006387 */ /* 0x000fe20000100800 */
[----:B------:R-:W-:-:S03]  /*12b0*/  ISETP.GE.U32.OR P6, PT, R7, UR9, P5 ;  /* 0x0000000907007c0c */ /* 0x000fc6000afc6470 */
[----:B0-----:R-:W4:Y:S10]  /*12c0*/  @!P1 LDG.E R10, desc[UR6][R2.64+-0xc] ;  /* 0xfffff406020a9981 */ /* 0x001f34000c1e1900 */
[----:B------:R-:W5:Y:S04]  /*12d0*/  @!P6 LDG.E R12, desc[UR6][R16.64+-0x8] ;  /* 0xfffff806100ce981 */ /* 0x000f68000c1e1900 */
[----:B-----5:R0:W-:Y:S04]  /*12e0*/  @!P6 STL [R1+0x90], R12 ;  /* 0x0000900c0100e387 */ /* 0x0201e80000100800 */
[----:B------:R-:W-:Y:S01]  /*12f0*/  @P6 STL [R1+0x90], RZ ;  /* 0x000090ff01006387 */ /* 0x000fe20000100800 */
[----:B------:R-:W-:-:S03]  /*1300*/  ISETP.GE.U32.OR P6, PT, R7, UR9, P4 ;  /* 0x0000000907007c0c */ /* 0x000fc6000a7c6470 */
[----:B0-----:R-:W5:Y:S10]  /*1310*/  @!P5 LDG.E R12, desc[UR6][R2.64+-0x8] ;  /* 0xfffff806020cd981 */ /* 0x001f74000c1e1900 */
[----:B------:R-:W2:Y:S04]  /*1320*/  @!P6 LDG.E R4, desc[UR6][R16.64+-0x4] ;  /* 0xfffffc061004e981 */ /* 0x000ea8000c1e1900 */
[----:B--2---:R-:W-:Y:S04]  /*1330*/  @!P6 STL [R1+0x94], R4 ;  /* 0x000094040100e387 */ /* 0x004fe80000100800 */
[----:B------:R-:W-:Y:S01]  /*1340*/  @P6 STL [R1+0x94], RZ ;  /* 0x000094ff01006387 */ /* 0x000fe20000100800 */
[----:B------:R-:W-:-:S13]  /*1350*/  ISETP.GE.U32.OR P6, PT, R7, UR9, P3 ;  /* 0x0000000907007c0c */ /* 0x000fda0009fc6470 */
[----:B------:R-:W2:Y:S04]  /*1360*/  @!P6 LDG.E R14, desc[UR6][R16.64+0x4] ;  /* 0x00000406100ee981 */ /* 0x000ea8000c1e1900 */
[----:B--2---:R0:W-:Y:S04]  /*1370*/  @!P6 STL [R1+0x9c], R14 ;  /* 0x00009c0e0100e387 */ /* 0x0041e80000100800 */
[----:B------:R-:W-:Y:S01]  /*1380*/  @P6 STL [R1+0x9c], RZ ;  /* 0x00009cff01006387 */ /* 0x000fe20000100800 */
[----:B------:R-:W-:-:S03]  /*1390*/  ISETP.GE.U32.OR P6, PT, R7, UR9, P2 ;  /* 0x0000000907007c0c */ /* 0x000fc600097c6470 */
[----:B0-----:R-:W2:Y:S10]  /*13a0*/  @!P4 LDG.E R14, desc[UR6][R2.64+-0x4] ;  /* 0xfffffc06020ec981 */ /* 0x001eb4000c1e1900 */
[----:B------:R-:W2:Y:S01]  /*13b0*/  @!P6 LDG.E R24, desc[UR6][R16.64+0x8] ;  /* 0x000008061018e981 */ /* 0x000ea2000c1e1900 */
[----:B------:R-:W-:-:S03]  /*13c0*/  VIADD R13, R13, 0x3 ;  /* 0x000000030d0d7836 */ /* 0x000fc60000000000 */
[----:B----4-:R0:W-:Y:S04]  /*13d0*/  @!P1 STL [R1+0x54], R10 ;  /* 0x0000540a01009387 */ /* 0x0101e80000100800 */
[----:B-----5:R1:W-:Y:S04]  /*13e0*/  @!P5 STL [R1+0x58], R12 ;  /* 0x0000580c0100d387 */ /* 0x0203e80000100800 */
[----:B---3--:R-:W-:Y:S04]  /*13f0*/  @!P3 STL [R1+0x64], R20 ;  /* 0x000064140100b387 */ /* 0x008fe80000100800 */
[----:B------:R-:W-:Y:S04]  /*1400*/  @!P2 STL [R1+0x68], R22 ;  /* 0x000068160100a387 */ /* 0x000fe80000100800 */
[----:B------:R-:W3:Y:S04]  /*1410*/  @!P0 LDG.E R2, desc[UR6][R2.64+0xc] ;  /* 0x00000c0602028981 */ /* 0x000ee8000c1e1900 */
[----:B--2---:R-:W-:Y:S04]  /*1420*/  @!P6 STL [R1+0xa0], R24 ;  /* 0x0000a0180100e387 */ /* 0x004fe80000100800 */
[----:B------:R-:W-:Y:S01]  /*1430*/  @P6 STL [R1+0xa0], RZ ;  /* 0x0000a0ff01006387 */ /* 0x000fe20000100800 */
[----:B------:R-:W-:-:S13]  /*1440*/  ISETP.GE.U32.OR P6, PT, R7, UR9, P0 ;  /* 0x0000000907007c0c */ /* 0x000fda00087c6470 */
[----:B------:R-:W2:Y:S04]  /*1450*/  @!P6 LDG.E R26, desc[UR6][R16.64+0xc] ;  /* 0x00000c06101ae981 */ /* 0x000ea8000c1e1900 */
[----:B------:R4:W-:Y:S04]  /*1460*/  @!P4 STL [R1+0x5c], R14 ;  /* 0x00005c0e0100c387 */ /* 0x0009e80000100800 */
[----:B------:R-:W-:Y:S01]  /*1470*/  @P1 STL [R1+0x54], RZ ;  /* 0x000054ff01001387 */ /* 0x000fe20000100800 */
[----:B------:R-:W-:-:S03]  /*1480*/  ISETP.GE.U32.OR P1, PT, R13, UR9, P1 ;  /* 0x000000090d007c0c */ /* 0x000fc60008f26470 */
[----:B------:R-:W-:Y:S01]  /*1490*/  @P5 STL [R1+0x58], RZ ;  /* 0x000058ff01005387 */ /* 0x000fe20000100800 */
[----:B------:R-:W-:-:S03]  /*14a0*/  ISETP.GE.U32.OR P5, PT, R13, UR9, P5 ;  /* 0x000000090d007c0c */ /* 0x000fc6000afa6470 */
[----:B------:R-:W-:Y:S01]  /*14b0*/  @P4 STL [R1+0x5c], RZ ;  /* 0x00005cff01004387 */ /* 0x000fe20000100800 */
[----:B------:R-:W-:-:S03]  /*14c0*/  ISETP.GE.U32.OR P4, PT, R13, UR9, P4 ;  /* 0x000000090d007c0c */ /* 0x000fc6000a786470 */
[----:B------:R-:W-:Y:S01]  /*14d0*/  @P3 STL [R1+0x64], RZ ;  /* 0x000064ff01003387 */ /* 0x000fe20000100800 */
[----:B------:R-:W-:-:S03]  /*14e0*/  ISETP.GE.U32.OR P3, PT, R13, UR9, P3 ;  /* 0x000000090d007c0c */ /* 0x000fc60009f66470 */
[----:B------:R-:W-:Y:S01]  /*14f0*/  @P2 STL [R1+0x68], RZ ;  /* 0x000068ff01002387 */ /* 0x000fe20000100800 */
[----:B------:R-:W-:-:S05]  /*1500*/  ISETP.GE.U32.OR P2, PT, R13, UR9, P2 ;  /* 0x000000090d007c0c */ /* 0x000fca0009746470 */
[----:B0-----:R-:W5:Y:S04]  /*1510*/  @!P4 LDG.E R10, desc[UR6][R18.64+-0x4] ;  /* 0xfffffc06120ac981 */ /* 0x001f68000c1e1900 */
[----:B-1----:R-:W3:Y:S04]  /*1520*/  @!P3 LDG.E R12, desc[UR6][R18.64+0x4] ;  /* 0x00000406120cb981 */ /* 0x002ee8000c1e1900 */
[----:B------:R-:W3:Y:S04]  /*1530*/  @!P2 LDG.E R16, desc[UR6][R18.64+0x8] ;  /* 0x000008061210a981 */ /* 0x000ee8000c1e1900 */
[----:B--2---:R-:W-:Y:S04]  /*1540*/  @!P6 STL [R1+0xa4], R26 ;  /* 0x0000a41a0100e387 */ /* 0x004fe80000100800 */
[----:B------:R-:W-:Y:S01]  /*1550*/  @P6 STL [R1+0xa4], RZ ;  /* 0x0000a4ff01006387 */ /* 0x000fe20000100800 */
[----:B------:R-:W-:-:S04]  /*1560*/  ISETP.NE.AND P6, PT, R15, RZ, PT ;  /* 0x000000ff0f00720c */ /* 0x000fc80003fc5270 */
[----:B------:R-:W-:-:S13]  /*1570*/  ISETP.GE.U32.OR P6, PT, R13, UR9, P6 ;  /* 0x000000090d007c0c */ /* 0x000fda000b7c6470 */
[----:B------:R-:W4:Y:S01]  /*1580*/  @!P6 LDC.64 R4, c[0x0][0x388] ;  /* 0x0000e200ff04eb82 */ /* 0x000f220000000a00 */
[----:B------:R-:W-:Y:S02]  /*1590*/  @!P6 IMAD.IADD R7, R9, 0x1, R8 ;  /* 0x000000010907e824 */ /* 0x000fe400078e0208 */
[----:B------:R-:W2:Y:S02]  /*15a0*/  @!P5 LDG.E R8, desc[UR6][R18.64+-0x8] ;  /* 0xfffff8061208d981 */ /* 0x000ea4000c1e1900 */
[----:B----4-:R-:W-:Y:S02]  /*15b0*/  @!P6 IMAD.WIDE R14, R7, 0x4, R4 ;  /* 0x00000004070ee825 */ /* 0x010fe400078e0204 */
[----:B------:R-:W4:Y:S04]  /*15c0*/  @!P1 LDG.E R4, desc[UR6][R18.64+-0xc] ;  /* 0xfffff40612049981 */ /* 0x000f28000c1e1900 */
[----:B------:R-:W4:Y:S01]  /*15d0*/  @!P6 LDG.E R14, desc[UR6][R14.64] ;  /* 0x000000060e0ee981 */ /* 0x000f22000c1e1900 */
[----:B------:R-:W0:Y:S03]  /*15e0*/  LDCU UR4, c[0x0][0x2f8] ;  /* 0x00005f00ff0477ac */ /* 0x000e260008000800 */
[----:B-----5:R-:W-:Y:S04]  /*15f0*/  @!P4 STL [R1+0xb0], R10 ;  /* 0x0000b00a0100c387 */ /* 0x020fe80000100800 */
[----:B---3--:R-:W-:Y:S04]  /*1600*/  @!P3 STL [R1+0xb8], R12 ;  /* 0x0000b80c0100b387 */ /* 0x008fe80000100800 */
[----:B------:R-:W-:Y:S04]  /*1610*/  @!P2 STL [R1+0xbc], R16 ;  /* 0x0000bc100100a387 */ /* 0x000fe80000100800 */
[----:B------:R-:W-:Y:S04]  /*1620*/  @P4 STL [R1+0xb0], RZ ;  /* 0x0000b0ff01004387 */ /* 0x000fe80000100800 */
[----:B------:R-:W-:Y:S04]  /*1630*/  @P3 STL [R1+0xb8], RZ ;  /* 0x0000b8ff01003387 */ /* 0x000fe80000100800 */
[----:B------:R-:W-:Y:S04]  /*1640*/  @P2 STL [R1+0xbc], RZ ;  /* 0x0000bcff01002387 */ /* 0x000fe80000100800 */
[----:B------:R-:W-:Y:S04]  /*1650*/  @!P0 STL [R1+0x6c], R2 ;  /* 0x00006c0201008387 */ /* 0x000fe80000100800 */
[----:B------:R-:W-:Y:S01]  /*1660*/  @P0 STL [R1+0x6c], RZ ;  /* 0x00006cff01000387 */ /* 0x000fe20000100800 */
[----:B------:R-:W-:Y:S01]  /*1670*/  ISETP.GE.U32.OR P0, PT, R13, UR9, P0 ;  /* 0x000000090d007c0c */ /* 0x000fe20008706470 */
[----:B------:R-:W-:Y:S02]  /*1680*/  BSSY.RECONVERGENT B0, `(.L_x_162) ;  /* 0x000000e000007945 */ /* 0x000fe40003800200 */
[----:B------:R0:W-:Y:S02]  /*1690*/  STL [R1], R0 ;  /* 0x0000000001007387 */ /* 0x0001e40000100800 */
[----:B0-----:R-:W-:-:S02]  /*16a0*/  VIADD R0, R1, UR4 ;  /* 0x0000000401007c36 */ /* 0x001fc40008000000 */
[----:B--2---:R0:W-:Y:S04]  /*16b0*/  @!P5 STL [R1+0xac], R8 ;  /* 0x0000ac080100d387 */ /* 0x0041e80000100800 */
[----:B------:R0:W-:Y:S04]  /*16c0*/  @P5 STL [R1+0xac], RZ ;  /* 0x0000acff01005387 */ /* 0x0001e80000100800 */
[----:B----4-:R0:W-:Y:S04]  /*16d0*/  @!P1 STL [R1+0xa8], R4 ;  /* 0x0000a80401009387 */ /* 0x0101e80000100800 */
[----:B------:R0:W-:Y:S04]  /*16e0*/  @!P6 STL [R1+0xb4], R14 ;  /* 0x0000b40e0100e387 */ /* 0x0001e80000100800 */
[----:B------:R0:W-:Y:S04]  /*16f0*/  @P6 STL [R1+0xb4], RZ ;  /* 0x0000b4ff01006387 */ /* 0x0001e80000100800 */
[----:B------:R0:W-:Y:S01]  /*1700*/  @P1 STL [R1+0xa8], RZ ;  /* 0x0000a8ff01001387 */ /* 0x0001e20000100800 */
[----:B------:R-:W-:Y:S05]  /*1710*/  @P0 BRA `(.L_x_163) ;  /* 0x00000000000c0947 */ /* 0x000fea0003800000 */
[----:B------:R-:W2:Y:S04]  /*1720*/  LDG.E R18, desc[UR6][R18.64+0xc] ;  /* 0x00000c0612127981 */ /* 0x000ea8000c1e1900 */
[----:B--2---:R1:W-:Y:S01]  /*1730*/  STL [R1+0xc0], R18 ;  /* 0x0000c01201007387 */ /* 0x0043e20000100800 */
[----:B------:R-:W-:Y:S05]  /*1740*/  BRA `(.L_x_164) ;  /* 0x0000000000047947 */ /* 0x000fea0003800000 */
.L_x_163:
[----:B------:R2:W-:Y:S02]  /*1750*/  STL [R1+0xc0], RZ ;  /* 0x0000c0ff01007387 */ /* 0x0005e40000100800 */
.L_x_164:
[----:B------:R-:W-:Y:S05]  /*1760*/  BSYNC.RECONVERGENT B0 ;  /* 0x0000000000007941 */ /* 0x000fea0003800200 */
.L_x_162:
[----:B------:R-:W-:Y:S01]  /*1770*/  BSSY.RECONVERGENT B2, `(.L_x_165) ;  /* 0x0000003000027945 */ /* 0x000fe20003800200 */
[----:B------:R-:W-:-:S07]  /*1780*/  MOV R7, 0x17a0 ;  /* 0x000017a000077802 */ /* 0x000fce0000000f00 */
[----:B012---:R-:W-:Y:S05]  /*1790*/  CALL.REL.NOINC `($_Z16kernelFilterZeroiiPfS_$_Z12medianNoSortPfiii) ;  /* 0x0000000000187944 */ /* 0x007fea0003c00000 */
[----:B------:R-:W-:Y:S05]  /*17a0*/  BSYNC.RECONVERGENT B2 ;  /* 0x0000000000027941 */ /* 0x000fea0003800200 */
.L_x_165:
[----:B------:R-:W0:Y:S01]  /*17b0*/  LDC.64 R2, c[0x0][0x390] ;  /* 0x0000e400ff027b82 */ /* 0x000e220000000a00 */
[----:B------:R-:W-:-:S04]  /*17c0*/  IMAD.IADD R9, R9, 0x1, R6 ;  /* 0x0000000109097824 */ /* 0x000fc800078e0206 */
[----:B0-----:R-:W-:-:S05]  /*17d0*/  IMAD.WIDE R2, R9, 0x4, R2 ;  /* 0x0000000409027825 */ /* 0x001fca00078e0202 */
[----:B------:R-:W-:Y:S01]  /*17e0*/  STG.E desc[UR6][R2.64], R5 ;  /* 0x0000000502007986 */ /* 0x000fe2000c101906 */
[----:B------:R-:W-:Y:S05]  /*17f0*/  EXIT ;  /* 0x000000000000794d */ /* 0x000fea0003800000 */
        .type           $_Z16kernelFilterZeroiiPfS_$_Z12medianNoSortPfiii,@function
        .size           $_Z16kernelFilterZeroiiPfS_$_Z12medianNoSortPfiii,(.L_x_215 - $_Z16kernelFilterZeroiiPfS_$_Z12medianNoSortPfiii)
$_Z16kernelFilterZeroiiPfS_$_Z12medianNoSortPfiii:
[----:B------:R-:W0:Y:S01]  /*1800*/  LDCU UR5, c[0x0][0x2f8] ;  /* 0x00005f00ff0577ac */ /* 0x000e220008000800 */
[----:B------:R-:W-:Y:S02]  /*1810*/  IMAD.MOV.U32 R2, RZ, RZ, RZ ;  /* 0x000000ffff027224 */ /* 0x000fe400078e00ff */
[----:B------:R-:W-:Y:S01]  /*1820*/  IMAD.MOV.U32 R3, RZ, RZ, 0x30 ;  /* 0x00000030ff037424 */ /* 0x000fe200078e00ff */
[----:B------:R-:W-:Y:S02]  /*1830*/  UMOV UR4, 0x30 ;  /* 0x0000003000047882 */ /* 0x000fe40000000000 */
[----:B------:R-:W-:-:S04]  /*1840*/  ULEA.HI UR4, UR4, 0x30, URZ, 0x1 ;  /* 0x0000003004047891 */ /* 0x000fc8000f8f08ff */
[----:B------:R-:W-:Y:S01]  /*1850*/  USHF.R.S32.HI UR4, URZ, 0x1, UR4 ;  /* 0x00000001ff047899 */ /* 0x000fe20008011404 */
[----:B0-----:R-:W-:-:S11]  /*1860*/  VIADD R11, R0, -UR5 ;  /* 0x80000005000b7c36 */ /* 0x001fd60008000000 */
.L_x_179:
[----:B------:R-:W-:Y:S01]  /*1870*/  BSSY.RECONVERGENT B1, `(.L_x_166) ;  /* 0x0000033000017945 */ /* 0x000fe20003800200 */
[----:B01---5:R-:W-:-:S07]  /*1880*/  IMAD R0, R2, 0x4, R11 ;  /* 0x0000000402007824 */ /* 0x023fce00078e020b */
.L_x_178:
[----:B0----5:R0:W5:Y:S01]  /*1890*/  LDL R12, [R0] ;  /* 0x00000000000c7983 */ /* 0x0211620000100800 */
[----:B------:R-:W-:Y:S01]  /*18a0*/  ISETP.GE.AND P0, PT, R2, R3, PT ;  /* 0x000000030200720c */ /* 0x000fe20003f06270 */
[----:B------:R-:W-:Y:S01]  /*18b0*/  BSSY.RECONVERGENT B0, `(.L_x_167) ;  /* 0x000002b000007945 */ /* 0x000fe20003800200 */
[----:B------:R-:W-:Y:S02]  /*18c0*/  IMAD.MOV.U32 R10, RZ, RZ, R3 ;  /* 0x000000ffff0a7224 */ /* 0x000fe400078e0003 */
[----:B------:R-:W-:-:S09]  /*18d0*/  IMAD.MOV.U32 R4, RZ, RZ, R2 ;  /* 0x000000ffff047224 */ /* 0x000fd200078e0002 */
[----:B01----:R-:W-:Y:S05]  /*18e0*/  @P0 BRA `(.L_x_168) ;  /* 0x00000000009c0947 */ /* 0x003fea0003800000 */
[----:B------:R-:W-:-:S07]  /*18f0*/  IMAD.MOV.U32 R4, RZ, RZ, R2 ;  /* 0x000000ffff047224 */ /* 0x000fce00078e0002 */
.L_x_177:
[----:B------:R-:W-:Y:S04]  /*1900*/  BSSY.RECONVERGENT B3, `(.L_x_169) ;  /* 0x000000f000037945 */ /* 0x000fe80003800200 */
[----:B------:R-:W-:Y:S01]  /*1910*/  BSSY.RELIABLE B4, `(.L_x_170) ;  /* 0x000000a000047945 */ /* 0x000fe20003800100 */
[----:B01----:R-:W-:-:S07]  /*1920*/  VIADDMNMX R8, R3, 0xffffffff, R4, PT ;  /* 0xffffffff03087846 */ /* 0x003fce0003800104 */
.L_x_172:
        /* <DEDUP_REMOVED lines=9> */
.L_x_170:
[----:B------:R-:W-:-:S06]  /*19c0*/  IMAD R5, R8, 0x4, R11 ;  /* 0x0000000408057824 */ /* 0x000fcc00078e020b */
[----:B------:R-:W5:Y:S01]  /*19d0*/  LDL R5, [R5] ;  /* 0x0000000005057983 */ /* 0x000f620000100800 */
[----:B------:R-:W-:-:S07]  /*19e0*/  IMAD.MOV.U32 R3, RZ, RZ, R8 ;  /* 0x000000ffff037224 */ /* 0x000fce00078e0008 */
.L_x_171:
[----:B------:R-:W-:Y:S05]  /*19f0*/  BSYNC.RECONVERGENT B3 ;  /* 0x0000000000037941 */ /* 0x000fea0003800200 */
.L_x_169:
[C-C-:B------:R-:W-:Y:S01]  /*1a00*/  IMAD R8, R4.reuse, 0x4, R11.reuse ;  /* 0x0000000404087824 */ /* 0x140fe200078e020b */
[----:B------:R-:W-:Y:S01]  /*1a10*/  ISETP.GE.AND P0, PT, R4, R3, PT ;  /* 0x000000030400720c */ /* 0x000fe20003f06270 */
[----:B------:R-:W-:Y:S01]  /*1a20*/  BSSY.RECONVERGENT B3, `(.L_x_173) ;  /* 0x0000010000037945 */ /* 0x000fe20003800200 */
[----:B------:R-:W-:Y:S02]  /*1a30*/  IMAD R14, R3, 0x4, R11 ;  /* 0x00000004030e7824 */ /* 0x000fe400078e020b */
[----:B-----5:R0:W-:Y:S09]  /*1a40*/  STL [R8], R5 ;  /* 0x0000000508007387 */ /* 0x0201f20000100800 */
[----:B------:R-:W-:Y:S05]  /*1a50*/  @P0 BRA `(.L_x_174) ;  /* 0x0000000000300947 */ /* 0x000fea0003800000 */
[----:B------:R-:W-:Y:S01]  /*1a60*/  BSSY.RELIABLE B4, `(.L_x_175) ;  /* 0x0000009000047945 */ /* 0x000fe20003800100 */
.L_x_176:
        /* <DEDUP_REMOVED lines=9> */
.L_x_175:
[----:B------:R1:W5:Y:S01]  /*1b00*/  LDL R5, [R14] ;  /* 0x000000000e057983 */ /* 0x0003620000100800 */
[----:B------:R-:W-:-:S07]  /*1b10*/  IMAD.MOV.U32 R4, RZ, RZ, R3 ;  /* 0x000000ffff047224 */ /* 0x000fce00078e0003 */
.L_x_174:
[----:B------:R-:W-:Y:S05]  /*1b20*/  BSYNC.RECONVERGENT B3 ;  /* 0x0000000000037941 */ /* 0x000fea0003800200 */
.L_x_173:
[----:B-----5:R2:W-:Y:S01]  /*1b30*/  STL [R14], R5 ;  /* 0x000000050e007387 */ /* 0x0205e20000100800 */
[----:B------:R-:W-:-:S13]  /*1b40*/  ISETP.GE.AND P0, PT, R4, R3, PT ;  /* 0x000000030400720c */ /* 0x000fda0003f06270 */
[----:B--2---:R-:W-:Y:S05]  /*1b50*/  @!P0 BRA `(.L_x_177) ;  /* 0xfffffffc00688947 */ /* 0x004fea000383ffff */
.L_x_168:
[----:B------:R-:W-:Y:S05]  /*1b60*/  BSYNC.RECONVERGENT B0 ;  /* 0x0000000000007941 */ /* 0x000fea0003800200 */
.L_x_167:
[C---:B------:R-:W-:Y:S01]  /*1b70*/  ISETP.GT.AND P0, PT, R4.reuse, UR4, PT ;  /* 0x0000000404007c0c */ /* 0x040fe2000bf04270 */
[----:B------:R-:W-:-:S12]  /*1b80*/  VIADD R3, R4, 0xffffffff ;  /* 0xffffffff04037836 */ /* 0x000fd80000000000 */
[----:B------:R-:W-:Y:S05]  /*1b90*/  @P0 BRA `(.L_x_178) ;  /* 0xfffffffc003c0947 */ /* 0x000fea000383ffff */
[----:B------:R-:W-:Y:S05]  /*1ba0*/  BSYNC.RECONVERGENT B1 ;  /* 0x0000000000017941 */ /* 0x000fea0003800200 */
.L_x_166:
[C---:B------:R-:W-:Y:S01]  /*1bb0*/  ISETP.NE.AND P0, PT, R4.reuse, UR4, PT ;  /* 0x0000000404007c0c */ /* 0x040fe2000bf05270 */
[----:B------:R-:W-:Y:S02]  /*1bc0*/  VIADD R2, R4, 0x1 ;  /* 0x0000000104027836 */ /* 0x000fe40000000000 */
[----:B------:R-:W-:-:S10]  /*1bd0*/  IMAD.MOV.U32 R3, RZ, RZ, R10 ;  /* 0x000000ffff037224 */ /* 0x000fd400078e000a */
[----:B------:R-:W-:Y:S05]  /*1be0*/  @P0 BRA `(.L_x_179) ;  /* 0xfffffffc00200947 */ /* 0x000fea000383ffff */
[----:B------:R-:W-:Y:S02]  /*1bf0*/  IMAD.MOV.U32 R2, RZ, RZ, R7 ;  /* 0x000000ffff027224 */ /* 0x000fe400078e0007 */
[----:B------:R-:W-:Y:S02]  /*1c00*/  IMAD.MOV.U32 R3, RZ, RZ, 0x0 ;  /* 0x00000000ff037424 */ /* 0x000fe400078e00ff */
[----:B0----5:R-:W-:Y:S02]  /*1c10*/  IMAD.MOV.U32 R5, RZ, RZ, R12 ;  /* 0x000000ffff057224 */ /* 0x021fe400078e000c */
[----:B-1----:R-:W-:Y:S05]  /*1c20*/  RET.REL.NODEC R2 `(_Z16kernelFilterZeroiiPfS_) ;  /* 0xffffffe002f47950 */ /* 0x002fea0003c3ffff */
.L_x_180:
        /* <DEDUP_REMOVED lines=13> */
.L_x_215:


//--------------------- .text._Z19kernelFilterDiscardiiPfS_ --------------------------
	.section	.text._Z19kernelFilterDiscardiiPfS_,"ax",@progbits
	.align	128
        .global         _Z19kernelFilterDiscardiiPfS_
        .type           _Z19kernelFilterDiscardiiPfS_,@function
        .size           _Z19kernelFilterDiscardiiPfS_,(.L_x_216 - _Z19kernelFilterDiscardiiPfS_)
        .other          _Z19kernelFilterDiscardiiPfS_,@"STO_CUDA_ENTRY STV_DEFAULT"
_Z19kernelFilterDiscardiiPfS_:
.text._Z19kernelFilterDiscardiiPfS_:
[----:B------:R-:W0:Y:S01]  /*0000*/  LDC R1, c[0x0][0x37c] ;  /* 0x0000df00ff017b82 */ /* 0x000e220000000800 */
[----:B------:R-:W1:Y:S07]  /*0010*/  S2R R0, SR_CTAID.X ;  /* 0x0000000000007919 */ /* 0x000e6e0000002500 */
[----:B------:R-:W2:Y:S01]  /*0020*/  LDC.64 R26, c[0x0][0x380] ;  /* 0x0000e000ff1a7b82 */ /* 0x000ea20000000a00 */
[----:B------:R-:W1:Y:S01]  /*0030*/  LDCU UR4, c[0x0][0x360] ;  /* 0x00006c00ff0477ac */ /* 0x000e620008000800 */
[----:B0-----:R-:W-:Y:S01]  /*0040*/  VIADD R1, R1, 0xffffff38 ;  /* 0xffffff3801017836 */ /* 0x001fe20000000000 */
[----:B------:R-:W1:Y:S01]  /*0050*/  S2R R3, SR_TID.X ;  /* 0x0000000000037919 */ /* 0x000e620000002100 */
[----:B------:R-:W0:Y:S01]  /*0060*/  LDCU UR5, c[0x0][0x364] ;  /* 0x00006c80ff0577ac */ /* 0x000e220008000800 */
[----:B------:R-:W0:Y:S01]  /*0070*/  S2R R2, SR_CTAID.Y ;  /* 0x0000000000027919 */ /* 0x000e220000002600 */
[----:B------:R-:W0:Y:S01]  /*0080*/  S2R R5, SR_TID.Y ;  /* 0x0000000000057919 */ /* 0x000e220000002200 */
[----:B--2---:R-:W-:-:S02]  /*0090*/  VIADD R27, R27, 0xfffffffd ;  /* 0xfffffffd1b1b7836 */ /* 0x004fc40000000000 */
[----:B-1----:R-:W-:Y:S02]  /*00a0*/  IMAD R0, R0, UR4, R3 ;  /* 0x0000000400007c24 */ /* 0x002fe4000f8e0203 */
[----:B------:R-:W-:-:S05]  /*00b0*/  VIADD R3, R26, 0xfffffffd ;  /* 0xfffffffd1a037836 */ /* 0x000fca0000000000 */
[----:B------:R-:W-:Y:S01]  /*00c0*/  ISETP.GE.AND P0, PT, R0, R3, PT ;  /* 0x000000030000720c */ /* 0x000fe20003f06270 */
[----:B0-----:R-:W-:-:S03]  /*00d0*/  IMAD R2, R2, UR5, R5 ;  /* 0x0000000502027c24 */ /* 0x001fc6000f8e0205 */
[----:B------:R-:W-:-:S04]  /*00e0*/  ISETP.LT.OR P0, PT, R0, 0x3, P0 ;  /* 0x000000030000780c */ /* 0x000fc80000701670 */
[----:B------:R-:W-:-:S04]  /*00f0*/  ISETP.LT.U32.OR P0, PT, R2, 0x3, P0 ;  /* 0x000000030200780c */ /* 0x000fc80000701470 */
[----:B------:R-:W-:-:S13]  /*0100*/  ISETP.GE.OR P0, PT, R2, R27, P0 ;  /* 0x0000001b0200720c */ /* 0x000fda0000706670 */
[----:B------:R-:W-:Y:S05]  /*0110*/  @P0 EXIT ;  /* 0x000000000000094d */ /* 0x000fea0003800000 */
[----:B------:R-:W0:Y:S01]  /*0120*/  LDCU.64 UR4, c[0x0][0x388] ;  /* 0x00007100ff0477ac */ /* 0x000e220008000a00 */
[----:B------:R-:W-:Y:S01]  /*0130*/  VIADD R3, R2, 0xfffffffd ;  /* 0xfffffffd02037836 */ /* 0x000fe20000000000 */
[----:B------:R-:W1:Y:S01]  /*0140*/  LDC.64 R12, c[0x0][0x388] ;  /* 0x0000e200ff0c7b82 */ /* 0x000e620000000a00 */
[----:B------:R-:W2:Y:S02]  /*0150*/  LDCU.64 UR6, c[0x0][0x358] ;  /* 0x00006b00ff0677ac */ /* 0x000ea40008000a00 */
[----:B------:R-:W-:-:S04]  /*0160*/  IMAD R3, R3, R26, RZ ;  /* 0x0000001a03037224 */ /* 0x000fc800078e02ff */
[----:B------:R-:W-:Y:S01]  /*0170*/  IMAD.IADD R5, R3, 0x1, R26 ;  /* 0x0000000103057824 */ /* 0x000fe200078e021a */
[C---:B------:R-:W-:Y:S01]  /*0180*/  IADD3 R4, P0, PT, R0.reuse, R3, RZ ;  /* 0x0000000300047210 */ /* 0x040fe20007f1e0ff */
[----:B------:R-:W-:-:S03]  /*0190*/  IMAD.IADD R27, R0, 0x1, R3 ;  /* 0x00000001001b7824 */ /* 0x000fc600078e0203 */
[----:B------:R-:W-:Y:S02]  /*01a0*/  IADD3 R2, P1, PT, R0, R5, RZ ;  /* 0x0000000500027210 */ /* 0x000fe40007f3e0ff */
[----:B------:R-:W-:Y:S02]  /*01b0*/  LEA.HI.X.SX32 R7, R3, RZ, 0x1, P0 ;  /* 0x000000ff03077211 */ /* 0x000fe400000f0eff */
[----:B------:R-:W-:Y:S02]  /*01c0*/  LEA.HI.X.SX32 R3, R5, RZ, 0x1, P1 ;  /* 0x000000ff05037211 */ /* 0x000fe400008f0eff */
[----:B0-----:R-:W-:Y:S02]  /*01d0*/  LEA R8, P1, R2, UR4, 0x2 ;  /* 0x0000000402087c11 */ /* 0x001fe4000f8210ff */
[----:B------:R-:W-:Y:S02]  /*01e0*/  LEA R14, P0, R4, UR4, 0x2 ;  /* 0x00000004040e7c11 */ /* 0x000fe4000f8010ff */
[----:B------:R-:W-:-:S02]  /*01f0*/  LEA.HI.X R9, R2, UR5, R3, 0x2, P1 ;  /* 0x0000000502097c11 */ /* 0x000fc400088f1403 */
[----:B------:R-:W-:Y:S01]  /*0200*/  LEA.HI.X R15, R4, UR5, R7, 0x2, P0 ;  /* 0x00000005040f7c11 */ /* 0x000fe200080f1407 */
[----:B-1----:R-:W-:Y:S02]  /*0210*/  IMAD.WIDE R12, R27, 0x4, R12 ;  /* 0x000000041b0c7825 */ /* 0x002fe400078e020c */
[----:B--2---:R-:W2:Y:S04]  /*0220*/  LDG.E R10, desc[UR6][R8.64+-0x8] ;  /* 0xfffff806080a7981 */ /* 0x004ea8000c1e1900 */
[----:B------:R-:W2:Y:S04]  /*0230*/  LDG.E R11, desc[UR6][R8.64+-0x4] ;  /* 0xfffffc06080b7981 */ /* 0x000ea8000c1e1900 */
[----:B------:R-:W3:Y:S04]  /*0240*/  LDG.E R16, desc[UR6][R14.64+-0xc] ;  /* 0xfffff4060e107981 */ /* 0x000ee8000c1e1900 */
[----:B------:R-:W3:Y:S04]  /*0250*/  LDG.E R17, desc[UR6][R14.64+-0x8] ;  /* 0xfffff8060e117981 */ /* 0x000ee8000c1e1900 */
[----:B------:R0:W4:Y:S04]  /*0260*/  LDG.E R18, desc[UR6][R14.64+-0x4] ;  /* 0xfffffc060e127981 */ /* 0x000128000c1e1900 */
[----:B------:R-:W4:Y:S01]  /*0270*/  LDG.E R19, desc[UR6][R12.64] ;  /* 0x000000060c137981 */ /* 0x000f22000c1e1900 */
[----:B------:R-:W-:-:S02]  /*0280*/  IMAD.IADD R21, R5, 0x1, R26 ;  /* 0x0000000105157824 */ /* 0x000fc400078e021a */
[----:B------:R-:W-:Y:S01]  /*0290*/  IMAD.WIDE R2, R26, 0x4, R12 ;  /* 0x000000041a027825 */ /* 0x000fe200078e020c */
[----:B------:R-:W5:Y:S02]  /*02a0*/  LDG.E R7, desc[UR6][R8.64+-0xc] ;  /* 0xfffff40608077981 */ /* 0x000f64000c1e1900 */
[----:B------:R-:W-:Y:S01]  /*02b0*/  IADD3 R22, P0, PT, R0, R21, RZ ;  /* 0x0000001500167210 */ /* 0x000fe20007f1e0ff */
[C---:B------:R-:W-:Y:S01]  /*02c0*/  IMAD.IADD R29, R21.reuse, 0x1, R26 ;  /* 0x00000001151d7824 */ /* 0x040fe200078e021a */
[----:B------:R-:W5:Y:S02]  /*02d0*/  LDG.E R4, desc[UR6][R12.64+0x4] ;  /* 0x000004060c047981 */ /* 0x000f64000c1e1900 */
[----:B------:R-:W-:Y:S02]  /*02e0*/  LEA.HI.X.SX32 R21, R21, RZ, 0x1, P0 ;  /* 0x000000ff15157211 */ /* 0x000fe400000f0eff */
[----:B------:R-:W-:Y:S01]  /*02f0*/  LEA R24, P0, R22, UR4, 0x2 ;  /* 0x0000000416187c11 */ /* 0x000fe2000f8010ff */
[----:B------:R-:W5:Y:S01]  /*0300*/  LDG.E R5, desc[UR6][R12.64+0x8] ;  /* 0x000008060c057981 */ /* 0x000f62000c1e1900 */
[----:B0-----:R-:W-:-:S02]  /*0310*/  IADD3 R14, P1, PT, R0, R29, RZ ;  /* 0x0000001d000e7210 */ /* 0x001fc40007f3e0ff */
[----:B------:R-:W-:Y:S01]  /*0320*/  LEA.HI.X R25, R22, UR5, R21, 0x2, P0 ;  /* 0x0000000516197c11 */ /* 0x000fe200080f1415 */
[----:B------:R-:W5:Y:S01]  /*0330*/  LDG.E R6, desc[UR6][R12.64+0xc] ;  /* 0x00000c060c067981 */ /* 0x000f62000c1e1900 */
[----:B------:R-:W-:Y:S02]  /*0340*/  LEA.HI.X.SX32 R15, R29, RZ, 0x1, P1 ;  /* 0x000000ff1d0f7211 */ /* 0x000fe400008f0eff */
[C---:B------:R-:W-:Y:S01]  /*0350*/  LEA R20, P1, R14.reuse, UR4, 0x2 ;  /* 0x000000040e147c11 */ /* 0x040fe2000f8210ff */
[----:B------:R-:W5:Y:S04]  /*0360*/  LDG.E R8, desc[UR6][R24.64+-0xc] ;  /* 0xfffff40618087981 */ /* 0x000f68000c1e1900 */
[----:B------:R-:W5:Y:S01]  /*0370*/  LDG.E R9, desc[UR6][R24.64+-0x8] ;  /* 0xfffff80618097981 */ /* 0x000f62000c1e1900 */
[----:B------:R-:W-:-:S03]  /*0380*/  LEA.HI.X R21, R14, UR5, R15, 0x2, P1 ;  /* 0x000000050e157c11 */ /* 0x000fc600088f140f */
[----:B------:R-:W5:Y:S04]  /*0390*/  LDG.E R22, desc[UR6][R2.64] ;  /* 0x0000000602167981 */ /* 0x000f68000c1e1900 */
[----:B------:R-:W5:Y:S04]  /*03a0*/  LDG.E R23, desc[UR6][R2.64+0x4] ;  /* 0x0000040602177981 */ /* 0x000f68000c1e1900 */
[----:B------:R-:W5:Y:S04]  /*03b0*/  LDG.E R14, desc[UR6][R2.64+0x8] ;  /* 0x00000806020e7981 */ /* 0x000f68000c1e1900 */
[----:B------:R-:W5:Y:S04]  /*03c0*/  LDG.E R15, desc[UR6][R2.64+0xc] ;  /* 0x00000c06020f7981 */ /* 0x000f68000c1e1900 */
[----:B------:R-:W5:Y:S04]  /*03d0*/  LDG.E R12, desc[UR6][R20.64+-0x8] ;  /* 0xfffff806140c7981 */ /* 0x000f68000c1e1900 */
[----:B------:R-:W5:Y:S04]  /*03e0*/  LDG.E R13, desc[UR6][R20.64+-0x4] ;  /* 0xfffffc06140d7981 */ /* 0x000f68000c1e1900 */
[----:B--2---:R0:W-:Y:S04]  /*03f0*/  STL.64 [R1+0x20], R10 ;  /* 0x0000200a01007387 */ /* 0x0041e80000100a00 */
[----:B0-----:R0:W2:Y:S04]  /*0400*/  LDG.E R10, desc[UR6][R24.64+-0x4] ;  /* 0xfffffc06180a7981 */ /* 0x0010a8000c1e1900 */
[----:B---3--:R1:W-:Y:S01]  /*0410*/  STL.64 [R1], R16 ;  /* 0x0000001001007387 */ /* 0x0083e20000100a00 */
[----:B0-----:R-:W-:-:S03]  /*0420*/  IMAD.WIDE R24, R26, 0x4, R2 ;  /* 0x000000041a187825 */ /* 0x001fc600078e0202 */
[----:B----4-:R0:W-:Y:S04]  /*0430*/  STL.64 [R1+0x8], R18 ;  /* 0x0000081201007387 */ /* 0x0101e80000100a00 */
[----:B------:R-:W2:Y:S01]  /*0440*/  LDG.E R11, desc[UR6][R24.64] ;  /* 0x00000006180b7981 */ /* 0x000ea2000c1e1900 */
[----:B------:R-:W-:-:S03]  /*0450*/  IMAD.WIDE R2, R26, 0x4, R24 ;  /* 0x000000041a027825 */ /* 0x000fc600078e0218 */
[----:B-1----:R-:W3:Y:S04]  /*0460*/  LDG.E R16, desc[UR6][R24.64+0x4] ;  /* 0x0000040618107981 */ /* 0x002ee8000c1e1900 */
[----:B------:R-:W3:Y:S04]  /*0470*/  LDG.E R17, desc[UR6][R24.64+0x8] ;  /* 0x0000080618117981 */ /* 0x000ee8000c1e1900 */
[----:B0-----:R-:W4:Y:S04]  /*0480*/  LDG.E R19, desc[UR6][R20.64+-0xc] ;  /* 0xfffff40614137981 */ /* 0x001f28000c1e1900 */
[----:B------:R0:W4:Y:S04]  /*0490*/  LDG.E R18, desc[UR6][R24.64+0xc] ;  /* 0x00000c0618127981 */ /* 0x000128000c1e1900 */
[----:B------:R-:W4:Y:S04]  /*04a0*/  LDG.E R20, desc[UR6][R2.64] ;  /* 0x0000000602147981 */ /* 0x000f28000c1e1900 */
[----:B------:R-:W4:Y:S01]  /*04b0*/  LDG.E R21, desc[UR6][R2.64+0x4] ;  /* 0x0000040602157981 */ /* 0x000f22000c1e1900 */
[----:B------:R-:W-:-:S03]  /*04c0*/  IMAD.IADD R28, R29, 0x1, R26 ;  /* 0x000000011d1c7824 */ /* 0x000fc600078e021a */
[----:B-----5:R1:W-:Y:S02]  /*04d0*/  STL.64 [R1+0x10], R4 ;  /* 0x0000100401007387 */ /* 0x0203e40000100a00 */
[----:B------:R-:W-:Y:S02]  /*04e0*/  IADD3 R29, P0, PT, R0, R28, RZ ;  /* 0x0000001c001d7210 */ /* 0x000fe40007f1e0ff */
[----:B------:R5:W-:Y:S01]  /*04f0*/  STL.64 [R1+0x18], R6 ;  /* 0x0000180601007387 */ /* 0x000be20000100a00 */
[C---:B-1----:R-:W-:Y:S01]  /*0500*/  IMAD.IADD R5, R28.reuse, 0x1, R26 ;  /* 0x000000011c057824 */ /* 0x042fe200078e021a */
[----:B------:R-:W-:-:S03]  /*0510*/  LEA.HI.X.SX32 R4, R28, RZ, 0x1, P0 ;  /* 0x000000ff1c047211 */ /* 0x000fc600000f0eff */
[----:B-----5:R-:W-:Y:S01]  /*0520*/  IMAD.IADD R7, R5, 0x1, R26 ;  /* 0x0000000105077824 */ /* 0x020fe200078e021a */
[C---:B0-----:R-:W-:Y:S02]  /*0530*/  LEA R24, P0, R29.reuse, UR4, 0x2 ;  /* 0x000000041d187c11 */ /* 0x041fe4000f8010ff */
[C---:B------:R-:W-:Y:S02]  /*0540*/  IADD3 R28, P1, PT, R0.reuse, R5, RZ ;  /* 0x00000005001c7210 */ /* 0x040fe40007f3e0ff */
[----:B------:R-:W-:Y:S02]  /*0550*/  IADD3 R0, P2, PT, R0, R7, RZ ;  /* 0x0000000700007210 */ /* 0x000fe40007f5e0ff */
[----:B------:R-:W-:Y:S02]  /*0560*/  LEA.HI.X R25, R29, UR5, R4, 0x2, P0 ;  /* 0x000000051d197c11 */ /* 0x000fe400080f1404 */
[----:B------:R-:W-:Y:S02]  /*0570*/  LEA.HI.X.SX32 R5, R5, RZ, 0x1, P1 ;  /* 0x000000ff05057211 */ /* 0x000fe400008f0eff */
[----:B------:R-:W-:-:S02]  /*0580*/  LEA.HI.X.SX32 R7, R7, RZ, 0x1, P2 ;  /* 0x000000ff07077211 */ /* 0x000fc400010f0eff */
[----:B------:R-:W-:Y:S02]  /*0590*/  LEA R4, P0, R28, UR4, 0x2 ;  /* 0x000000041c047c11 */ /* 0x000fe4000f8010ff */
[----:B------:R-:W-:Y:S02]  /*05a0*/  LEA R6, P1, R0, UR4, 0x2 ;  /* 0x0000000400067c11 */ /* 0x000fe4000f8210ff */
[----:B------:R-:W-:Y:S02]  /*05b0*/  LEA.HI.X R5, R28, UR5, R5, 0x2, P0 ;  /* 0x000000051c057c11 */ /* 0x000fe400080f1405 */
[----:B------:R-:W-:Y:S01]  /*05c0*/  LEA.HI.X R7, R0, UR5, R7, 0x2, P1 ;  /* 0x0000000500077c11 */ /* 0x000fe200088f1407 */
[----:B------:R0:W-:Y:S04]  /*05d0*/  STL.64 [R1+0x28], R22 ;  /* 0x0000281601007387 */ /* 0x0001e80000100a00 */
[----:B------:R1:W-:Y:S04]  /*05e0*/  STL.64 [R1+0x30], R14 ;  /* 0x0000300e01007387 */ /* 0x0003e80000100a00 */
[----:B------:R5:W-:Y:S04]  /*05f0*/  STL.64 [R1+0x38], R8 ;  /* 0x0000380801007387 */ /* 0x000be80000100a00 */
[----:B0-----:R-:W4:Y:S04]  /*0600*/  LDG.E R22, desc[UR6][R24.64+-0xc] ;  /* 0xfffff40618167981 */ /* 0x001f28000c1e1900 */
[----:B------:R-:W4:Y:S04]  /*0610*/  LDG.E R23, desc[UR6][R24.64+-0x8] ;  /* 0xfffff80618177981 */ /* 0x000f28000c1e1900 */
[----:B------:R0:W-:Y:S04]  /*0620*/  STL.64 [R1+0x58], R12 ;  /* 0x0000580c01007387 */ /* 0x0001e80000100a00 */
[----:B------:R-:W4:Y:S04]  /*0630*/  LDG.E R29, desc[UR6][R4.64+-0xc] ;  /* 0xfffff406041d7981 */ /* 0x000f28000c1e1900 */
[----:B------:R-:W4:Y:S04]  /*0640*/  LDG.E R24, desc[UR6][R24.64+-0x4] ;  /* 0xfffffc0618187981 */ /* 0x000f28000c1e1900 */
[----:B-1----:R-:W4:Y:S04]  /*0650*/  LDG.E R14, desc[UR6][R4.64+-0x8] ;  /* 0xfffff806040e7981 */ /* 0x002f28000c1e1900 */
[----:B------:R-:W4:Y:S04]  /*0660*/  LDG.E R15, desc[UR6][R4.64+-0x4] ;  /* 0xfffffc06040f7981 */ /* 0x000f28000c1e1900 */
[----:B-----5:R-:W5:Y:S04]  /*0670*/  LDG.E R8, desc[UR6][R6.64+-0xc] ;  /* 0xfffff40606087981 */ /* 0x020f68000c1e1900 */
[----:B------:R-:W5:Y:S04]  /*0680*/  LDG.E R9, desc[UR6][R6.64+-0x8] ;  /* 0xfffff80606097981 */ /* 0x000f68000c1e1900 */
[----:B0-----:R-:W5:Y:S04]  /*0690*/  LDG.E R12, desc[UR6][R6.64+-0x4] ;  /* 0xfffffc06060c7981 */ /* 0x001f68000c1e1900 */
[----:B---3--:R0:W-:Y:S02]  /*06a0*/  STL.64 [R1+0x48], R16 ;  /* 0x0000481001007387 */ /* 0x0081e40000100a00 */
[----:B0-----:R-:W-:-:S02]  /*06b0*/  IMAD.WIDE R16, R26, 0x4, R2 ;  /* 0x000000041a107825 */ /* 0x001fc400078e0202 */
[----:B--2---:R0:W-:Y:S04]  /*06c0*/  STL.64 [R1+0x40], R10 ;  /* 0x0000400a01007387 */ /* 0x0041e80000100a00 */
[----:B----4-:R-:W-:Y:S04]  /*06d0*/  STL.64 [R1+0x50], R18 ;  /* 0x0000501201007387 */ /* 0x010fe80000100a00 */
[----:B------:R1:W-:Y:S04]  /*06e0*/  STL.64 [R1+0x60], R20 ;  /* 0x0000601401007387 */ /* 0x0003e80000100a00 */
[----:B0-----:R-:W2:Y:S04]  /*06f0*/  LDG.E R10, desc[UR6][R2.64+0x8] ;  /* 0x00000806020a7981 */ /* 0x001ea8000c1e1900 */
[----:B------:R0:W2:Y:S01]  /*0700*/  LDG.E R11, desc[UR6][R2.64+0xc] ;  /* 0x00000c06020b7981 */ /* 0x0000a2000c1e1900 */
[----:B-1----:R-:W-:-:S03]  /*0710*/  IMAD.WIDE R20, R26, 0x4, R16 ;  /* 0x000000041a147825 */ /* 0x002fc600078e0210 */
[----:B------:R-:W3:Y:S04]  /*0720*/  LDG.E R25, desc[UR6][R16.64] ;  /* 0x0000000610197981 */ /* 0x000ee8000c1e1900 */
[----:B------:R-:W4:Y:S01]  /*0730*/  LDG.E R18, desc[UR6][R16.64+0x4] ;  /* 0x0000040610127981 */ /* 0x000f22000c1e1900 */
[----:B0-----:R-:W-:-:S03]  /*0740*/  IMAD.WIDE R2, R26, 0x4, R20 ;  /* 0x000000041a027825 */ /* 0x001fc600078e0214 */
[----:B------:R-:W4:Y:S04]  /*0750*/  LDG.E R19, desc[UR6][R16.64+0x8] ;  /* 0x0000080610137981 */ /* 0x000f28000c1e1900 */
        /* <DEDUP_REMOVED lines=8> */
[----:B------:R0:W4:Y:S01]  /*07e0*/  LDG.E R0, desc[UR6][R2.64+0xc] ;  /* 0x00000c0602007981 */ /* 0x000122000c1e1900 */
[----:B------:R-:W0:Y:S03]  /*07f0*/  LDCU UR4, c[0x0][0x2f8] ;  /* 0x00005f00ff0477ac */ /* 0x000e260008000800 */
[----:B------:R1:W-:Y:S04]  /*0800*/  STL.64 [R1+0x70], R22 ;  /* 0x0000701601007387 */ /* 0x0003e80000100a00 */
[----:B------:R1:W-:Y:S04]  /*0810*/  STL.64 [R1+0x90], R14 ;  /* 0x0000900e01007387 */ /* 0x0003e80000100a00 */
[----:B-----5:R1:W-:Y:S01]  /*0820*/  STL.64 [R1+0xa8], R8 ;  /* 0x0000a80801007387 */ /* 0x0203e20000100a00 */
[----:B------:R-:W-:Y:S01]  /*0830*/  LEA R27, R26, R27, 0x1 ;  /* 0x0000001b1a1b7211 */ /* 0x000fe200078e08ff */
[----:B------:R-:W-:Y:S01]  /*0840*/  BSSY.RECONVERGENT B2, `(.L_x_181) ;  /* 0x000000e000027945 */ /* 0x000fe20003800200 */
[----:B0-----:R-:W-:Y:S01]  /*0850*/  VIADD R3, R1, UR4 ;  /* 0x0000000401037c36 */ /* 0x001fe20008000000 */
[----:B------:R-:W-:-:S02]  /*0860*/  MOV R2, 0x920 ;  /* 0x0000092000027802 */ /* 0x000fc40000000f00 */
[----:B------:R-:W-:Y:S01]  /*0870*/  IMAD.IADD R27, R27, 0x1, R26 ;  /* 0x000000011b1b7824 */ /* 0x000fe200078e021a */
[----:B--2---:R1:W-:Y:S04]  /*0880*/  STL.64 [R1+0x68], R10 ;  /* 0x0000680a01007387 */ /* 0x0043e80000100a00 */
[----:B---3--:R1:W-:Y:S04]  /*0890*/  STL.64 [R1+0x78], R24 ;  /* 0x0000781801007387 */ /* 0x0083e80000100a00 */
[----:B----4-:R1:W-:Y:S04]  /*08a0*/  STL.64 [R1+0x80], R18 ;  /* 0x0000801201007387 */ /* 0x0103e80000100a00 */
[----:B------:R1:W-:Y:S04]  /*08b0*/  STL.64 [R1+0x88], R28 ;  /* 0x0000881c01007387 */ /* 0x0003e80000100a00 */
[----:B------:R1:W-:Y:S04]  /*08c0*/  STL.64 [R1+0xa0], R4 ;  /* 0x0000a00401007387 */ /* 0x0003e80000100a00 */
[----:B------:R1:W-:Y:S04]  /*08d0*/  STL.64 [R1+0x98], R16 ;  /* 0x0000981001007387 */ /* 0x0003e80000100a00 */
[----:B------:R1:W-:Y:S04]  /*08e0*/  STL.64 [R1+0xb0], R12 ;  /* 0x0000b00c01007387 */ /* 0x0003e80000100a00 */
[----:B------:R1:W-:Y:S04]  /*08f0*/  STL.64 [R1+0xb8], R6 ;  /* 0x0000b80601007387 */ /* 0x0003e80000100a00 */
[----:B------:R1:W-:Y:S02]  /*0900*/  STL [R1+0xc0], R0 ;  /* 0x0000c00001007387 */ /* 0x0003e40000100800 */
[----:B-1----:R-:W-:Y:S05]  /*0910*/  CALL.REL.NOINC `($_Z19kernelFilterDiscardiiPfS_$_Z12medianNoSortPfiii) ;  /* 0x0000000000147944 */ /* 0x002fea0003c00000 */
[----:B------:R-:W-:Y:S05]  /*0920*/  BSYNC.RECONVERGENT B2 ;  /* 0x0000000000027941 */ /* 0x000fea0003800200 */
.L_x_181:
[----:B------:R-:W0:Y:S02]  /*0930*/  LDC.64 R2, c[0x0][0x390] ;  /* 0x0000e400ff027b82 */ /* 0x000e240000000a00 */
[----:B0-----:R-:W-:-:S05]  /*0940*/  IMAD.WIDE R2, R27, 0x4, R2 ;  /* 0x000000041b027825 */ /* 0x001fca00078e0202 */
[----:B------:R-:W-:Y:S01]  /*0950*/  STG.E desc[UR6][R2.64], R5 ;  /* 0x0000000502007986 */ /* 0x000fe2000c101906 */
[----:B------:R-:W-:Y:S05]  /*0960*/  EXIT ;  /* 0x000000000000794d */ /* 0x000fea0003800000 */
        .type           $_Z19kernelFilterDiscardiiPfS_$_Z12medianNoSortPfiii,@function
        .size           $_Z19kernelFilterDiscardiiPfS_$_Z12medianNoSortPfiii,(.L_x_216 - $_Z19kernelFilterDiscardiiPfS_$_Z12medianNoSortPfiii)
$_Z19kernelFilterDiscardiiPfS_$_Z12medianNoSortPfiii:
[----:B------:R-:W0:Y:S01]  /*0970*/  LDCU UR5, c[0x0][0x2f8] ;  /* 0x00005f00ff0577ac */ /* 0x000e220008000800 */
[----:B------:R-:W-:Y:S02]  /*0980*/  IMAD.MOV.U32 R0, RZ, RZ, RZ ;  /* 0x000000ffff007224 */ /* 0x000fe400078e00ff */
[----:B------:R-:W-:Y:S01]  /*0990*/  IMAD.MOV.U32 R5, RZ, RZ, 0x30 ;  /* 0x00000030ff057424 */ /* 0x000fe200078e00ff */
[----:B------:R-:W-:Y:S02]  /*09a0*/  UMOV UR4, 0x30 ;  /* 0x0000003000047882 */ /* 0x000fe40000000000 */
[----:B------:R-:W-:-:S04]  /*09b0*/  ULEA.HI UR4, UR4, 0x30, URZ, 0x1 ;  /* 0x0000003004047891 */ /* 0x000fc8000f8f08ff */
[----:B------:R-:W-:Y:S01]  /*09c0*/  USHF.R.S32.HI UR4, URZ, 0x1, UR4 ;  /* 0x00000001ff047899 */ /* 0x000fe20008011404 */
[----:B0-----:R-:W-:-:S11]  /*09d0*/  VIADD R9, R3, -UR5 ;  /* 0x8000000503097c36 */ /* 0x001fd60008000000 */
.L_x_195:
[----:B------:R-:W-:Y:S01]  /*09e0*/  BSSY.RECONVERGENT B1, `(.L_x_182) ;  /* 0x0000033000017945 */ /* 0x000fe20003800200 */
[----:B01---5:R-:W-:-:S07]  /*09f0*/  IMAD R3, R0, 0x4, R9 ;  /* 0x0000000400037824 */ /* 0x023fce00078e0209 */
.L_x_194:
[----:B0----5:R0:W5:Y:S01]  /*0a00*/  LDL R11, [R3] ;  /* 0x00000000030b7983 */ /* 0x0211620000100800 */
[----:B------:R-:W-:Y:S01]  /*0a10*/  ISETP.GE.AND P0, PT, R0, R5, PT ;  /* 0x000000050000720c */ /* 0x000fe20003f06270 */
[----:B------:R-:W-:Y:S01]  /*0a20*/  BSSY.RECONVERGENT B0, `(.L_x_183) ;  /* 0x000002b000007945 */ /* 0x000fe20003800200 */
[----:B------:R-:W-:Y:S02]  /*0a30*/  IMAD.MOV.U32 R8, RZ, RZ, R5 ;  /* 0x000000ffff087224 */ /* 0x000fe400078e0005 */
[----:B------:R-:W-:-:S09]  /*0a40*/  IMAD.MOV.U32 R4, RZ, RZ, R0 ;  /* 0x000000ffff047224 */ /* 0x000fd200078e0000 */
[----:B01----:R-:W-:Y:S05]  /*0a50*/  @P0 BRA `(.L_x_184) ;  /* 0x00000000009c0947 */ /* 0x003fea0003800000 */
[----:B------:R-:W-:-:S07]  /*0a60*/  MOV R4, R0 ;  /* 0x0000000000047202 */ /* 0x000fce0000000f00 */
.L_x_193:
[----:B------:R-:W-:Y:S04]  /*0a70*/  BSSY.RECONVERGENT B3, `(.L_x_185) ;  /* 0x000000f000037945 */ /* 0x000fe80003800200 */
[----:B------:R-:W-:Y:S01]  /*0a80*/  BSSY.RELIABLE B4, `(.L_x_186) ;  /* 0x000000a000047945 */ /* 0x000fe20003800100 */
[----:B01----:R-:W-:-:S07]  /*0a90*/  VIADDMNMX R10, R5, 0xffffffff, R4, PT ;  /* 0xffffffff050a7846 */ /* 0x003fce0003800104 */
.L_x_188:
        /* <DEDUP_REMOVED lines=9> */
.L_x_186:
[----:B------:R-:W-:-:S06]  /*0b30*/  IMAD R6, R10, 0x4, R9 ;  /* 0x000000040a067824 */ /* 0x000fcc00078e0209 */
[----:B------:R-:W5:Y:S01]  /*0b40*/  LDL R6, [R6] ;  /* 0x0000000006067983 */ /* 0x000f620000100800 */
[----:B------:R-:W-:-:S07]  /*0b50*/  IMAD.MOV.U32 R5, RZ, RZ, R10 ;  /* 0x000000ffff057224 */ /* 0x000fce00078e000a */
.L_x_187:
[----:B------:R-:W-:Y:S05]  /*0b60*/  BSYNC.RECONVERGENT B3 ;  /* 0x0000000000037941 */ /* 0x000fea0003800200 */
.L_x_185:
[C-C-:B------:R-:W-:Y:S01]  /*0b70*/  IMAD R7, R4.reuse, 0x4, R9.reuse ;  /* 0x0000000404077824 */ /* 0x140fe200078e0209 */
[----:B------:R-:W-:Y:S01]  /*0b80*/  ISETP.GE.AND P0, PT, R4, R5, PT ;  /* 0x000000050400720c */ /* 0x000fe20003f06270 */
[----:B------:R-:W-:Y:S01]  /*0b90*/  BSSY.RECONVERGENT B3, `(.L_x_189) ;  /* 0x0000010000037945 */ /* 0x000fe20003800200 */
[----:B------:R-:W-:Y:S02]  /*0ba0*/  IMAD R13, R5, 0x4, R9 ;  /* 0x00000004050d7824 */ /* 0x000fe400078e0209 */
[----:B-----5:R0:W-:Y:S09]  /*0bb0*/  STL [R7], R6 ;  /* 0x0000000607007387 */ /* 0x0201f20000100800 */
[----:B------:R-:W-:Y:S05]  /*0bc0*/  @P0 BRA `(.L_x_190) ;  /* 0x0000000000300947 */ /* 0x000fea0003800000 */
[----:B------:R-:W-:Y:S01]  /*0bd0*/  BSSY.RELIABLE B4, `(.L_x_191) ;  /* 0x0000009000047945 */ /* 0x000fe20003800100 */
.L_x_192:
[----:B0-----:R-:W-:-:S06]  /*0be0*/  IMAD R6, R4, 0x4, R9 ;  /* 0x0000000404067824 */ /* 0x001fcc00078e0209 */
[----:B------:R-:W2:Y:S02]  /*0bf0*/  LDL R6, [R6] ;  /* 0x0000000006067983 */ /* 0x000ea40000100800 */
[----:B--2---:R-:W-:-:S13]  /*0c00*/  FSETP.GTU.AND P0, PT, R6, R11, PT ;  /* 0x0000000b0600720b */ /* 0x004fda0003f0c000 */
[----:B------:R-:W-:Y:S05]  /*0c10*/  @P0 BREAK.RELIABLE B4 ;  /* 0x0000000000040942 */ /* 0x000fea0003800100 */
[----:B------:R-:W-:Y:S05]  /*0c20*/  @P0 BRA `(.L_x_190) ;  /* 0x0000000000180947 */ /* 0x000fea0003800000 */
[----:B------:R-:W-:-:S04]  /*0c30*/  IADD3 R4, PT, PT, R4, 0x1, RZ ;  /* 0x0000000104047810 */ /* 0x000fc80007ffe0ff */
[----:B------:R-:W-:-:S13]  /*0c40*/  ISETP.NE.AND P0, PT, R4, R5, PT ;  /* 0x000000050400720c */ /* 0x000fda0003f05270 */
[----:B------:R-:W-:Y:S05]  /*0c50*/  @P0 BRA `(.L_x_192) ;  /* 0xfffffffc00e00947 */ /* 0x000fea000383ffff */
[----:B------:R-:W-:Y:S05]  /*0c60*/  BSYNC.RELIABLE B4 ;  /* 0x0000000000047941 */ /* 0x000fea0003800100 */
.L_x_191:
[----:B------:R1:W5:Y:S01]  /*0c70*/  LDL R6, [R13] ;  /* 0x000000000d067983 */ /* 0x0003620000100800 */
[----:B------:R-:W-:-:S07]  /*0c80*/  IMAD.MOV.U32 R4, RZ, RZ, R5 ;  /* 0x000000ffff047224 */ /* 0x000fce00078e0005 */
.L_x_190:
[----:B------:R-:W-:Y:S05]  /*0c90*/  BSYNC.RECONVERGENT B3 ;  /* 0x0000000000037941 */ /* 0x000fea0003800200 */
.L_x_189:
[----:B-----5:R2:W-:Y:S01]  /*0ca0*/  STL [R13], R6 ;  /* 0x000000060d007387 */ /* 0x0205e20000100800 */
[----:B------:R-:W-:-:S13]  /*0cb0*/  ISETP.GE.AND P0, PT, R4, R5, PT ;  /* 0x000000050400720c */ /* 0x000fda0003f06270 */
[----:B--2---:R-:W-:Y:S05]  /*0cc0*/  @!P0 BRA `(.L_x_193) ;  /* 0xfffffffc00688947 */ /* 0x004fea000383ffff */
.L_x_184:
[----:B------:R-:W-:Y:S05]  /*0cd0*/  BSYNC.RECONVERGENT B0 ;  /* 0x0000000000007941 */ /* 0x000fea0003800200 */
.L_x_183:
[C---:B------:R-:W-:Y:S01]  /*0ce0*/  ISETP.GT.AND P0, PT, R4.reuse, UR4, PT ;  /* 0x0000000404007c0c */ /* 0x040fe2000bf04270 */
[----:B------:R-:W-:-:S12]  /*0cf0*/  VIADD R5, R4, 0xffffffff ;  /* 0xffffffff04057836 */ /* 0x000fd80000000000 */
[----:B------:R-:W-:Y:S05]  /*0d00*/  @P0 BRA `(.L_x_194) ;  /* 0xfffffffc003c0947 */ /* 0x000fea000383ffff */
[----:B------:R-:W-:Y:S05]  /*0d10*/  BSYNC.RECONVERGENT B1 ;  /* 0x0000000000017941 */ /* 0x000fea0003800200 */
.L_x_182:
[C---:B------:R-:W-:Y:S01]  /*0d20*/  ISETP.NE.AND P0, PT, R4.reuse, UR4, PT ;  /* 0x0000000404007c0c */ /* 0x040fe2000bf05270 */
[----:B------:R-:W-:Y:S02]  /*0d30*/  VIADD R0, R4, 0x1 ;  /* 0x0000000104007836 */ /* 0x000fe40000000000 */
[----:B------:R-:W-:-:S10]  /*0d40*/  IMAD.MOV.U32 R5, RZ, RZ, R8 ;  /* 0x000000ffff057224 */ /* 0x000fd400078e0008 */
[----:B------:R-:W-:Y:S05]  /*0d50*/  @P0 BRA `(.L_x_195) ;  /* 0xfffffffc00200947 */ /* 0x000fea000383ffff */
[----:B------:R-:W-:Y:S02]  /*0d60*/  IMAD.MOV.U32 R3, RZ, RZ, 0x0 ;  /* 0x00000000ff037424 */ /* 0x000fe400078e00ff */
[----:B-----5:R-:W-:Y:S02]  /*0d70*/  IMAD.MOV.U32 R5, RZ, RZ, R11 ;  /* 0x000000ffff057224 */ /* 0x020fe400078e000b */
[----:B01----:R-:W-:Y:S05]  /*0d80*/  RET.REL.NODEC R2 `(_Z19kernelFilterDiscardiiPfS_) ;  /* 0xfffffff0029c7950 */ /* 0x003fea0003c3ffff */
.L_x_196:
        /* <DEDUP_REMOVED lines=15> */
.L_x_216:


//--------------------- .text._Z6warmUpiiPfS_     --------------------------
	.section	.text._Z6warmUpiiPfS_,"ax",@progbits
	.align	128
        .global         _Z6warmUpiiPfS_
        .type           _Z6warmUpiiPfS_,@function
        .size           _Z6warmUpiiPfS_,(.L_x_217 - _Z6warmUpiiPfS_)
        .other          _Z6warmUpiiPfS_,@"STO_CUDA_ENTRY STV_DEFAULT"
_Z6warmUpiiPfS_:
.text._Z6warmUpiiPfS_:
        /* <DEDUP_REMOVED lines=145> */
[----:B-1----:R-:W-:Y:S05]  /*0910*/  CALL.REL.NOINC `($_Z6warmUpiiPfS_$_Z12medianNoSortPfiii) ;  /* 0x0000000000147944 */ /* 0x002fea0003c00000 */
[----:B------:R-:W-:Y:S05]  /*0920*/  BSYNC.RECONVERGENT B2 ;  /* 0x0000000000027941 */ /* 0x000fea0003800200 */
.L_x_197:
[----:B------:R-:W0:Y:S02]  /*0930*/  LDC.64 R2, c[0x0][0x390] ;  /* 0x0000e400ff027b82 */ /* 0x000e240000000a00 */
[----:B0-----:R-:W-:-:S05]  /*0940*/  IMAD.WIDE R2, R27, 0x4, R2 ;  /* 0x000000041b027825 */ /* 0x001fca00078e0202 */
[----:B------:R-:W-:Y:S01]  /*0950*/  STG.E desc[UR6][R2.64], R5 ;  /* 0x0000000502007986 */ /* 0x000fe2000c101906 */
[----:B------:R-:W-:Y:S05]  /*0960*/  EXIT ;  /* 0x000000000000794d */ /* 0x000fea0003800000 */
        .type           $_Z6warmUpiiPfS_$_Z12medianNoSortPfiii,@function
        .size           $_Z6warmUpiiPfS_$_Z12medianNoSortPfiii,(.L_x_217 - $_Z6warmUpiiPfS_$_Z12medianNoSortPfiii)
$_Z6warmUpiiPfS_$_Z12medianNoSortPfiii:
[----:B------:R-:W0:Y:S01]  /*0970*/  LDCU UR5, c[0x0][0x2f8] ;  /* 0x00005f00ff0577ac */ /* 0x000e220008000800 */
[----:B------:R-:W-:Y:S02]  /*0980*/  IMAD.MOV.U32 R0, RZ, RZ, RZ ;  /* 0x000000ffff007224 */ /* 0x000fe400078e00ff */
[----:B------:R-:W-:Y:S01]  /*0990*/  IMAD.MOV.U32 R5, RZ, RZ, 0x30 ;  /* 0x00000030ff057424 */ /* 0x000fe200078e00ff */
[----:B------:R-:W-:Y:S02]  /*09a0*/  UMOV UR4, 0x30 ;  /* 0x0000003000047882 */ /* 0x000fe40000000000 */
[----:B------:R-:W-:-:S04]  /*09b0*/  ULEA.HI UR4, UR4, 0x30, URZ, 0x1 ;  /* 0x0000003004047891 */ /* 0x000fc8000f8f08ff */
[----:B------:R-:W-:Y:S01]  /*09c0*/  USHF.R.S32.HI UR4, URZ, 0x1, UR4 ;  /* 0x00000001ff047899 */ /* 0x000fe20008011404 */
[----:B0-----:R-:W-:-:S11]  /*09d0*/  VIADD R9, R3, -UR5 ;  /* 0x8000000503097c36 */ /* 0x001fd60008000000 */
.L_x_211:
[----:B------:R-:W-:Y:S01]  /*09e0*/  BSSY.RECONVERGENT B1, `(.L_x_198) ;  /* 0x0000033000017945 */ /* 0x000fe20003800200 */
[----:B01---5:R-:W-:-:S07]  /*09f0*/  IMAD R3, R0, 0x4, R9 ;  /* 0x0000000400037824 */ /* 0x023fce00078e0209 */
.L_x_210:
[----:B0----5:R0:W5:Y:S01]  /*0a00*/  LDL R11, [R3] ;  /* 0x00000000030b7983 */ /* 0x0211620000100800 */
[----:B------:R-:W-:Y:S01]  /*0a10*/  ISETP.GE.AND P0, PT, R0, R5, PT ;  /* 0x000000050000720c */ /* 0x000fe20003f06270 */
[----:B------:R-:W-:Y:S01]  /*0a20*/  BSSY.RECONVERGENT B0, `(.L_x_199) ;  /* 0x000002b000007945 */ /* 0x000fe20003800200 */
[----:B------:R-:W-:Y:S02]  /*0a30*/  IMAD.MOV.U32 R8, RZ, RZ, R5 ;  /* 0x000000ffff087224 */ /* 0x000fe400078e0005 */
[----:B------:R-:W-:-:S09]  /*0a40*/  IMAD.MOV.U32 R4, RZ, RZ, R0 ;  /* 0x000000ffff047224 */ /* 0x000fd200078e0000 */
[----:B01----:R-:W-:Y:S05]  /*0a50*/  @P0 BRA `(.L_x_200) ;  /* 0x00000000009c0947 */ /* 0x003fea0003800000 */
[----:B------:R-:W-:-:S07]  /*0a60*/  MOV R4, R0 ;  /* 0x0000000000047202 */ /* 0x000fce0000000f00 */
.L_x_209:
[----:B------:R-:W-:Y:S04]  /*0a70*/  BSSY.RECONVERGENT B3, `(.L_x_201) ;  /* 0x000000f000037945 */ /* 0x000fe80003800200 */
[----:B------:R-:W-:Y:S01]  /*0a80*/  BSSY.RELIABLE B4, `(.L_x_202) ;  /* 0x000000a000047945 */ /* 0x000fe20003800100 */
[----:B01----:R-:W-:-:S07]  /*0a90*/  VIADDMNMX R10, R5, 0xffffffff, R4, PT ;  /* 0xffffffff050a7846 */ /* 0x003fce0003800104 */
.L_x_204:
        /* <DEDUP_REMOVED lines=9> */
.L_x_202:
[----:B------:R-:W-:-:S06]  /*0b30*/  IMAD R6, R10, 0x4, R9 ;  /* 0x000000040a067824 */ /* 0x000fcc00078e0209 */
[----:B------:R-:W5:Y:S01]  /*0b40*/  LDL R6, [R6] ;  /* 0x0000000006067983 */ /* 0x000f620000100800 */
[----:B------:R-:W-:-:S07]  /*0b50*/  IMAD.MOV.U32 R5, RZ, RZ, R10 ;  /* 0x000000ffff057224 */ /* 0x000fce00078e000a */
.L_x_203:
[----:B------:R-:W-:Y:S05]  /*0b60*/  BSYNC.RECONVERGENT B3 ;  /* 0x0000000000037941 */ /* 0x000fea0003800200 */
.L_x_201:
[C-C-:B------:R-:W-:Y:S01]  /*0b70*/  IMAD R7, R4.reuse, 0x4, R9.reuse ;  /* 0x0000000404077824 */ /* 0x140fe200078e0209 */
[----:B------:R-:W-:Y:S01]  /*0b80*/  ISETP.GE.AND P0, PT, R4, R5, PT ;  /* 0x000000050400720c */ /* 0x000fe20003f06270 */
[----:B------:R-:W-:Y:S01]  /*0b90*/  BSSY.RECONVERGENT B3, `(.L_x_205) ;  /* 0x0000010000037945 */ /* 0x000fe20003800200 */
[----:B------:R-:W-:Y:S02]  /*0ba0*/  IMAD R13, R5, 0x4, R9 ;  /* 0x00000004050d7824 */ /* 0x000fe400078e0209 */
[----:B-----5:R0:W-:Y:S09]  /*0bb0*/  STL [R7], R6 ;  /* 0x0000000607007387 */ /* 0x0201f20000100800 */
[----:B------:R-:W-:Y:S05]  /*0bc0*/  @P0 BRA `(.L_x_206) ;  /* 0x0000000000300947 */ /* 0x000fea0003800000 */
[----:B------:R-:W-:Y:S01]  /*0bd0*/  BSSY.RELIABLE B4, `(.L_x_207) ;  /* 0x0000009000047945 */ /* 0x000fe20003800100 */
.L_x_208:
        /* <DEDUP_REMOVED lines=9> */
.L_x_207:
[----:B------:R1:W5:Y:S01]  /*0c70*/  LDL R6, [R13] ;  /* 0x000000000d067983 */ /* 0x0003620000100800 */
[----:B------:R-:W-:-:S07]  /*0c80*/  IMAD.MOV.U32 R4, RZ, RZ, R5 ;  /* 0x000000ffff047224 */ /* 0x000fce00078e0005 */
.L_x_206:
[----:B------:R-:W-:Y:S05]  /*0c90*/  BSYNC.RECONVERGENT B3 ;  /* 0x0000000000037941 */ /* 0x000fea0003800200 */
.L_x_205:
[----:B-----5:R2:W-:Y:S01]  /*0ca0*/  STL [R13], R6 ;  /* 0x000000060d007387 */ /* 0x0205e20000100800 */
[----:B------:R-:W-:-:S13]  /*0cb0*/  ISETP.GE.AND P0, PT, R4, R5, PT ;  /* 0x000000050400720c */ /* 0x000fda0003f06270 */
[----:B--2---:R-:W-:Y:S05]  /*0cc0*/  @!P0 BRA `(.L_x_209) ;  /* 0xfffffffc00688947 */ /* 0x004fea000383ffff */
.L_x_200:
[----:B------:R-:W-:Y:S05]  /*0cd0*/  BSYNC.RECONVERGENT B0 ;  /* 0x0000000000007941 */ /* 0x000fea0003800200 */
.L_x_199:
[C---:B------:R-:W-:Y:S01]  /*0ce0*/  ISETP.GT.AND P0, PT, R4.reuse, UR4, PT ;  /* 0x0000000404007c0c */ /* 0x040fe2000bf04270 */
[----:B------:R-:W-:-:S12]  /*0cf0*/  VIADD R5, R4, 0xffffffff ;  /* 0xffffffff04057836 */ /* 0x000fd80000000000 */
[----:B------:R-:W-:Y:S05]  /*0d00*/  @P0 BRA `(.L_x_210) ;  /* 0xfffffffc003c0947 */ /* 0x000fea000383ffff */
[----:B------:R-:W-:Y:S05]  /*0d10*/  BSYNC.RECONVERGENT B1 ;  /* 0x0000000000017941 */ /* 0x000fea0003800200 */
.L_x_198:
[C---:B------:R-:W-:Y:S01]  /*0d20*/  ISETP.NE.AND P0, PT, R4.reuse, UR4, PT ;  /* 0x0000000404007c0c */ /* 0x040fe2000bf05270 */
[----:B------:R-:W-:Y:S02]  /*0d30*/  VIADD R0, R4, 0x1 ;  /* 0x0000000104007836 */ /* 0x000fe40000000000 */
[----:B------:R-:W-:-:S10]  /*0d40*/  IMAD.MOV.U32 R5, RZ, RZ, R8 ;  /* 0x000000ffff057224 */ /* 0x000fd400078e0008 */
[----:B------:R-:W-:Y:S05]  /*0d50*/  @P0 BRA `(.L_x_211) ;  /* 0xfffffffc00200947 */ /* 0x000fea000383ffff */
[----:B------:R-:W-:Y:S02]  /*0d60*/  IMAD.MOV.U32 R3, RZ, RZ, 0x0 ;  /* 0x00000000ff037424 */ /* 0x000fe400078e00ff */
[----:B-----5:R-:W-:Y:S02]  /*0d70*/  IMAD.MOV.U32 R5, RZ, RZ, R11 ;  /* 0x000000ffff057224 */ /* 0x020fe400078e000b */
[----:B01----:R-:W-:Y:S05]  /*0d80*/  RET.REL.NODEC R2 `(_Z6warmUpiiPfS_) ;  /* 0xfffffff0029c7950 */ /* 0x003fea0003c3ffff */
.L_x_212:
        /* <DEDUP_REMOVED lines=15> */
.L_x_217:


//--------------------- .nv.shared.reserved.0     --------------------------
	.section	.nv.shared.reserved.0,"aw",@nobits
	.weak		__nv_reservedSMEM_offset_0_alias
	.size		__nv_reservedSMEM_offset_0_alias, 0, 64
	.other		__nv_reservedSMEM_offset_0_alias,@"STO_CUDA_RESERVED_SHARED STV_DEFAULT"
__nv_reservedSMEM_offset_0_alias:
	.zero		0
	.zero		64


//--------------------- .nv.constant0._Z18kernelFilterExtendiiPfS_ --------------------------
	.section	.nv.constant0._Z18kernelFilterExtendiiPfS_,"a",@progbits
	.sectionflags	@""
	.align	4
.nv.constant0._Z18kernelFilterExtendiiPfS_:
	.zero		920


//--------------------- .nv.constant0._Z18kernelFilterShrinkiiPfS_ --------------------------
	.section	.nv.constant0._Z18kernelFilterShrinkiiPfS_,"a",@progbits
	.sectionflags	@""
	.align	4
.nv.constant0._Z18kernelFilterShrinkiiPfS_:
	.zero		920


//--------------------- .nv.constant0._Z16kernelFilterZeroiiPfS_ --------------------------
	.section	.nv.constant0._Z16kernelFilterZeroiiPfS_,"a",@progbits
	.sectionflags	@""
	.align	4
.nv.constant0._Z16kernelFilterZeroiiPfS_:
	.zero		920


//--------------------- .nv.constant0._Z19kernelFilterDiscardiiPfS_ --------------------------
	.section	.nv.constant0._Z19kernelFilterDiscardiiPfS_,"a",@progbits
	.sectionflags	@""
	.align	4
.nv.constant0._Z19kernelFilterDiscardiiPfS_:
	.zero		920


//--------------------- .nv.constant0._Z6warmUpiiPfS_ --------------------------
	.section	.nv.constant0._Z6warmUpiiPfS_,"a",@progbits
	.sectionflags	@""
	.align	4
.nv.constant0._Z6warmUpiiPfS_:
	.zero		920


//--------------------- SYMBOLS --------------------------

	.type		.nv.reservedSmem.offset0,@object
	.size		.nv.reservedSmem.offset0,0x4
